//
// Generated by NVIDIA NVVM Compiler
//
// Compiler Build ID: CL-36424714
// Cuda compilation tools, release 13.0, V13.0.88
// Based on NVVM 20.0.0
//

.version 9.0
.target sm_100
.address_size 64

	// .globl	_Z16gpu_miner_kernelmmPmPi

.visible .entry _Z16gpu_miner_kernelmmPmPi(
	.param .u64 _Z16gpu_miner_kernelmmPmPi_param_0,
	.param .u64 _Z16gpu_miner_kernelmmPmPi_param_1,
	.param .u64 .ptr .align 1 _Z16gpu_miner_kernelmmPmPi_param_2,
	.param .u64 .ptr .align 1 _Z16gpu_miner_kernelmmPmPi_param_3
)
{
	.reg .pred 	%p<3>;
	.reg .b32 	%r<6>;
	.reg .b64 	%rd<3610>;

	ld.param.u64 	%rd3604, [_Z16gpu_miner_kernelmmPmPi_param_0];
	ld.param.u64 	%rd3605, [_Z16gpu_miner_kernelmmPmPi_param_1];
	ld.param.u64 	%rd2, [_Z16gpu_miner_kernelmmPmPi_param_2];
	ld.param.u64 	%rd3, [_Z16gpu_miner_kernelmmPmPi_param_3];
	mov.u32 	%r1, %ctaid.x;
	mov.u32 	%r2, %ntid.x;
	mov.u32 	%r3, %tid.x;
	mad.lo.s32 	%r4, %r1, %r2, %r3;
	cvt.s64.s32 	%rd3606, %r4;
	add.s64 	%rd16, %rd3604, %rd3606;
	xor.b64  	%rd3607, %rd3604, %rd16;
	xor.b64  	%rd5, %rd3607, 6148914691236517205;
	mov.b64 	%rd3592, 1;
	mov.b64 	%rd3593, 2;
	mov.b64 	%rd3594, 3;
	mov.b64 	%rd3595, 4;
	mov.b64 	%rd3596, 5;
	mov.b64 	%rd3597, 6;
	mov.b64 	%rd24, 0;
	mov.u64 	%rd25, %rd24;
	mov.u64 	%rd26, %rd24;
	mov.u64 	%rd27, %rd24;
	mov.u64 	%rd22, %rd16;
	// begin inline asm
	add.cc.u64 %rd22, %rd22, %rd3592;
	addc.cc.u64 %rd5, %rd5, %rd3593;
	addc.cc.u64 %rd24, %rd24, %rd3594;
	addc.cc.u64 %rd25, %rd25, %rd3595;
	addc.cc.u64 %rd26, %rd26, %rd3596;
	addc.u64 %rd27, %rd27, %rd3597;
	
	// end inline asm
	xor.b64  	%rd23, %rd5, %rd22;
	// begin inline asm
	add.cc.u64 %rd22, %rd22, %rd3592;
	addc.cc.u64 %rd23, %rd23, %rd3593;
	addc.cc.u64 %rd24, %rd24, %rd3594;
	addc.cc.u64 %rd25, %rd25, %rd3595;
	addc.cc.u64 %rd26, %rd26, %rd3596;
	addc.u64 %rd27, %rd27, %rd3597;
	
	// end inline asm
	xor.b64  	%rd41, %rd23, %rd22;
	// begin inline asm
	add.cc.u64 %rd22, %rd22, %rd3592;
	addc.cc.u64 %rd41, %rd41, %rd3593;
	addc.cc.u64 %rd24, %rd24, %rd3594;
	addc.cc.u64 %rd25, %rd25, %rd3595;
	addc.cc.u64 %rd26, %rd26, %rd3596;
	addc.u64 %rd27, %rd27, %rd3597;
	
	// end inline asm
	xor.b64  	%rd59, %rd41, %rd22;
	// begin inline asm
	add.cc.u64 %rd22, %rd22, %rd3592;
	addc.cc.u64 %rd59, %rd59, %rd3593;
	addc.cc.u64 %rd24, %rd24, %rd3594;
	addc.cc.u64 %rd25, %rd25, %rd3595;
	addc.cc.u64 %rd26, %rd26, %rd3596;
	addc.u64 %rd27, %rd27, %rd3597;
	
	// end inline asm
	xor.b64  	%rd77, %rd59, %rd22;
	// begin inline asm
	add.cc.u64 %rd22, %rd22, %rd3592;
	addc.cc.u64 %rd77, %rd77, %rd3593;
	addc.cc.u64 %rd24, %rd24, %rd3594;
	addc.cc.u64 %rd25, %rd25, %rd3595;
	addc.cc.u64 %rd26, %rd26, %rd3596;
	addc.u64 %rd27, %rd27, %rd3597;
	
	// end inline asm
	xor.b64  	%rd95, %rd77, %rd22;
	// begin inline asm
	add.cc.u64 %rd22, %rd22, %rd3592;
	addc.cc.u64 %rd95, %rd95, %rd3593;
	addc.cc.u64 %rd24, %rd24, %rd3594;
	addc.cc.u64 %rd25, %rd25, %rd3595;
	addc.cc.u64 %rd26, %rd26, %rd3596;
	addc.u64 %rd27, %rd27, %rd3597;
	
	// end inline asm
	xor.b64  	%rd113, %rd95, %rd22;
	// begin inline asm
	add.cc.u64 %rd22, %rd22, %rd3592;
	addc.cc.u64 %rd113, %rd113, %rd3593;
	addc.cc.u64 %rd24, %rd24, %rd3594;
	addc.cc.u64 %rd25, %rd25, %rd3595;
	addc.cc.u64 %rd26, %rd26, %rd3596;
	addc.u64 %rd27, %rd27, %rd3597;
	
	// end inline asm
	xor.b64  	%rd131, %rd113, %rd22;
	// begin inline asm
	add.cc.u64 %rd22, %rd22, %rd3592;
	addc.cc.u64 %rd131, %rd131, %rd3593;
	addc.cc.u64 %rd24, %rd24, %rd3594;
	addc.cc.u64 %rd25, %rd25, %rd3595;
	addc.cc.u64 %rd26, %rd26, %rd3596;
	addc.u64 %rd27, %rd27, %rd3597;
	
	// end inline asm
	xor.b64  	%rd149, %rd131, %rd22;
	// begin inline asm
	add.cc.u64 %rd22, %rd22, %rd3592;
	addc.cc.u64 %rd149, %rd149, %rd3593;
	addc.cc.u64 %rd24, %rd24, %rd3594;
	addc.cc.u64 %rd25, %rd25, %rd3595;
	addc.cc.u64 %rd26, %rd26, %rd3596;
	addc.u64 %rd27, %rd27, %rd3597;
	
	// end inline asm
	xor.b64  	%rd167, %rd149, %rd22;
	// begin inline asm
	add.cc.u64 %rd22, %rd22, %rd3592;
	addc.cc.u64 %rd167, %rd167, %rd3593;
	addc.cc.u64 %rd24, %rd24, %rd3594;
	addc.cc.u64 %rd25, %rd25, %rd3595;
	addc.cc.u64 %rd26, %rd26, %rd3596;
	addc.u64 %rd27, %rd27, %rd3597;
	
	// end inline asm
	xor.b64  	%rd185, %rd167, %rd22;
	// begin inline asm
	add.cc.u64 %rd22, %rd22, %rd3592;
	addc.cc.u64 %rd185, %rd185, %rd3593;
	addc.cc.u64 %rd24, %rd24, %rd3594;
	addc.cc.u64 %rd25, %rd25, %rd3595;
	addc.cc.u64 %rd26, %rd26, %rd3596;
	addc.u64 %rd27, %rd27, %rd3597;
	
	// end inline asm
	xor.b64  	%rd203, %rd185, %rd22;
	// begin inline asm
	add.cc.u64 %rd22, %rd22, %rd3592;
	addc.cc.u64 %rd203, %rd203, %rd3593;
	addc.cc.u64 %rd24, %rd24, %rd3594;
	addc.cc.u64 %rd25, %rd25, %rd3595;
	addc.cc.u64 %rd26, %rd26, %rd3596;
	addc.u64 %rd27, %rd27, %rd3597;
	
	// end inline asm
	xor.b64  	%rd221, %rd203, %rd22;
	// begin inline asm
	add.cc.u64 %rd22, %rd22, %rd3592;
	addc.cc.u64 %rd221, %rd221, %rd3593;
	addc.cc.u64 %rd24, %rd24, %rd3594;
	addc.cc.u64 %rd25, %rd25, %rd3595;
	addc.cc.u64 %rd26, %rd26, %rd3596;
	addc.u64 %rd27, %rd27, %rd3597;
	
	// end inline asm
	xor.b64  	%rd239, %rd221, %rd22;
	// begin inline asm
	add.cc.u64 %rd22, %rd22, %rd3592;
	addc.cc.u64 %rd239, %rd239, %rd3593;
	addc.cc.u64 %rd24, %rd24, %rd3594;
	addc.cc.u64 %rd25, %rd25, %rd3595;
	addc.cc.u64 %rd26, %rd26, %rd3596;
	addc.u64 %rd27, %rd27, %rd3597;
	
	// end inline asm
	xor.b64  	%rd257, %rd239, %rd22;
	// begin inline asm
	add.cc.u64 %rd22, %rd22, %rd3592;
	addc.cc.u64 %rd257, %rd257, %rd3593;
	addc.cc.u64 %rd24, %rd24, %rd3594;
	addc.cc.u64 %rd25, %rd25, %rd3595;
	addc.cc.u64 %rd26, %rd26, %rd3596;
	addc.u64 %rd27, %rd27, %rd3597;
	
	// end inline asm
	xor.b64  	%rd275, %rd257, %rd22;
	// begin inline asm
	add.cc.u64 %rd22, %rd22, %rd3592;
	addc.cc.u64 %rd275, %rd275, %rd3593;
	addc.cc.u64 %rd24, %rd24, %rd3594;
	addc.cc.u64 %rd25, %rd25, %rd3595;
	addc.cc.u64 %rd26, %rd26, %rd3596;
	addc.u64 %rd27, %rd27, %rd3597;
	
	// end inline asm
	xor.b64  	%rd293, %rd275, %rd22;
	// begin inline asm
	add.cc.u64 %rd22, %rd22, %rd3592;
	addc.cc.u64 %rd293, %rd293, %rd3593;
	addc.cc.u64 %rd24, %rd24, %rd3594;
	addc.cc.u64 %rd25, %rd25, %rd3595;
	addc.cc.u64 %rd26, %rd26, %rd3596;
	addc.u64 %rd27, %rd27, %rd3597;
	
	// end inline asm
	xor.b64  	%rd311, %rd293, %rd22;
	// begin inline asm
	add.cc.u64 %rd22, %rd22, %rd3592;
	addc.cc.u64 %rd311, %rd311, %rd3593;
	addc.cc.u64 %rd24, %rd24, %rd3594;
	addc.cc.u64 %rd25, %rd25, %rd3595;
	addc.cc.u64 %rd26, %rd26, %rd3596;
	addc.u64 %rd27, %rd27, %rd3597;
	
	// end inline asm
	xor.b64  	%rd329, %rd311, %rd22;
	// begin inline asm
	add.cc.u64 %rd22, %rd22, %rd3592;
	addc.cc.u64 %rd329, %rd329, %rd3593;
	addc.cc.u64 %rd24, %rd24, %rd3594;
	addc.cc.u64 %rd25, %rd25, %rd3595;
	addc.cc.u64 %rd26, %rd26, %rd3596;
	addc.u64 %rd27, %rd27, %rd3597;
	
	// end inline asm
	xor.b64  	%rd347, %rd329, %rd22;
	// begin inline asm
	add.cc.u64 %rd22, %rd22, %rd3592;
	addc.cc.u64 %rd347, %rd347, %rd3593;
	addc.cc.u64 %rd24, %rd24, %rd3594;
	addc.cc.u64 %rd25, %rd25, %rd3595;
	addc.cc.u64 %rd26, %rd26, %rd3596;
	addc.u64 %rd27, %rd27, %rd3597;
	
	// end inline asm
	xor.b64  	%rd365, %rd347, %rd22;
	// begin inline asm
	add.cc.u64 %rd22, %rd22, %rd3592;
	addc.cc.u64 %rd365, %rd365, %rd3593;
	addc.cc.u64 %rd24, %rd24, %rd3594;
	addc.cc.u64 %rd25, %rd25, %rd3595;
	addc.cc.u64 %rd26, %rd26, %rd3596;
	addc.u64 %rd27, %rd27, %rd3597;
	
	// end inline asm
	xor.b64  	%rd383, %rd365, %rd22;
	// begin inline asm
	add.cc.u64 %rd22, %rd22, %rd3592;
	addc.cc.u64 %rd383, %rd383, %rd3593;
	addc.cc.u64 %rd24, %rd24, %rd3594;
	addc.cc.u64 %rd25, %rd25, %rd3595;
	addc.cc.u64 %rd26, %rd26, %rd3596;
	addc.u64 %rd27, %rd27, %rd3597;
	
	// end inline asm
	xor.b64  	%rd401, %rd383, %rd22;
	// begin inline asm
	add.cc.u64 %rd22, %rd22, %rd3592;
	addc.cc.u64 %rd401, %rd401, %rd3593;
	addc.cc.u64 %rd24, %rd24, %rd3594;
	addc.cc.u64 %rd25, %rd25, %rd3595;
	addc.cc.u64 %rd26, %rd26, %rd3596;
	addc.u64 %rd27, %rd27, %rd3597;
	
	// end inline asm
	xor.b64  	%rd419, %rd401, %rd22;
	// begin inline asm
	add.cc.u64 %rd22, %rd22, %rd3592;
	addc.cc.u64 %rd419, %rd419, %rd3593;
	addc.cc.u64 %rd24, %rd24, %rd3594;
	addc.cc.u64 %rd25, %rd25, %rd3595;
	addc.cc.u64 %rd26, %rd26, %rd3596;
	addc.u64 %rd27, %rd27, %rd3597;
	
	// end inline asm
	xor.b64  	%rd437, %rd419, %rd22;
	// begin inline asm
	add.cc.u64 %rd22, %rd22, %rd3592;
	addc.cc.u64 %rd437, %rd437, %rd3593;
	addc.cc.u64 %rd24, %rd24, %rd3594;
	addc.cc.u64 %rd25, %rd25, %rd3595;
	addc.cc.u64 %rd26, %rd26, %rd3596;
	addc.u64 %rd27, %rd27, %rd3597;
	
	// end inline asm
	xor.b64  	%rd455, %rd437, %rd22;
	// begin inline asm
	add.cc.u64 %rd22, %rd22, %rd3592;
	addc.cc.u64 %rd455, %rd455, %rd3593;
	addc.cc.u64 %rd24, %rd24, %rd3594;
	addc.cc.u64 %rd25, %rd25, %rd3595;
	addc.cc.u64 %rd26, %rd26, %rd3596;
	addc.u64 %rd27, %rd27, %rd3597;
	
	// end inline asm
	xor.b64  	%rd473, %rd455, %rd22;
	// begin inline asm
	add.cc.u64 %rd22, %rd22, %rd3592;
	addc.cc.u64 %rd473, %rd473, %rd3593;
	addc.cc.u64 %rd24, %rd24, %rd3594;
	addc.cc.u64 %rd25, %rd25, %rd3595;
	addc.cc.u64 %rd26, %rd26, %rd3596;
	addc.u64 %rd27, %rd27, %rd3597;
	
	// end inline asm
	xor.b64  	%rd491, %rd473, %rd22;
	// begin inline asm
	add.cc.u64 %rd22, %rd22, %rd3592;
	addc.cc.u64 %rd491, %rd491, %rd3593;
	addc.cc.u64 %rd24, %rd24, %rd3594;
	addc.cc.u64 %rd25, %rd25, %rd3595;
	addc.cc.u64 %rd26, %rd26, %rd3596;
	addc.u64 %rd27, %rd27, %rd3597;
	
	// end inline asm
	xor.b64  	%rd509, %rd491, %rd22;
	// begin inline asm
	add.cc.u64 %rd22, %rd22, %rd3592;
	addc.cc.u64 %rd509, %rd509, %rd3593;
	addc.cc.u64 %rd24, %rd24, %rd3594;
	addc.cc.u64 %rd25, %rd25, %rd3595;
	addc.cc.u64 %rd26, %rd26, %rd3596;
	addc.u64 %rd27, %rd27, %rd3597;
	
	// end inline asm
	xor.b64  	%rd527, %rd509, %rd22;
	// begin inline asm
	add.cc.u64 %rd22, %rd22, %rd3592;
	addc.cc.u64 %rd527, %rd527, %rd3593;
	addc.cc.u64 %rd24, %rd24, %rd3594;
	addc.cc.u64 %rd25, %rd25, %rd3595;
	addc.cc.u64 %rd26, %rd26, %rd3596;
	addc.u64 %rd27, %rd27, %rd3597;
	
	// end inline asm
	xor.b64  	%rd545, %rd527, %rd22;
	// begin inline asm
	add.cc.u64 %rd22, %rd22, %rd3592;
	addc.cc.u64 %rd545, %rd545, %rd3593;
	addc.cc.u64 %rd24, %rd24, %rd3594;
	addc.cc.u64 %rd25, %rd25, %rd3595;
	addc.cc.u64 %rd26, %rd26, %rd3596;
	addc.u64 %rd27, %rd27, %rd3597;
	
	// end inline asm
	xor.b64  	%rd563, %rd545, %rd22;
	// begin inline asm
	add.cc.u64 %rd22, %rd22, %rd3592;
	addc.cc.u64 %rd563, %rd563, %rd3593;
	addc.cc.u64 %rd24, %rd24, %rd3594;
	addc.cc.u64 %rd25, %rd25, %rd3595;
	addc.cc.u64 %rd26, %rd26, %rd3596;
	addc.u64 %rd27, %rd27, %rd3597;
	
	// end inline asm
	xor.b64  	%rd581, %rd563, %rd22;
	// begin inline asm
	add.cc.u64 %rd22, %rd22, %rd3592;
	addc.cc.u64 %rd581, %rd581, %rd3593;
	addc.cc.u64 %rd24, %rd24, %rd3594;
	addc.cc.u64 %rd25, %rd25, %rd3595;
	addc.cc.u64 %rd26, %rd26, %rd3596;
	addc.u64 %rd27, %rd27, %rd3597;
	
	// end inline asm
	xor.b64  	%rd599, %rd581, %rd22;
	// begin inline asm
	add.cc.u64 %rd22, %rd22, %rd3592;
	addc.cc.u64 %rd599, %rd599, %rd3593;
	addc.cc.u64 %rd24, %rd24, %rd3594;
	addc.cc.u64 %rd25, %rd25, %rd3595;
	addc.cc.u64 %rd26, %rd26, %rd3596;
	addc.u64 %rd27, %rd27, %rd3597;
	
	// end inline asm
	xor.b64  	%rd617, %rd599, %rd22;
	// begin inline asm
	add.cc.u64 %rd22, %rd22, %rd3592;
	addc.cc.u64 %rd617, %rd617, %rd3593;
	addc.cc.u64 %rd24, %rd24, %rd3594;
	addc.cc.u64 %rd25, %rd25, %rd3595;
	addc.cc.u64 %rd26, %rd26, %rd3596;
	addc.u64 %rd27, %rd27, %rd3597;
	
	// end inline asm
	xor.b64  	%rd635, %rd617, %rd22;
	// begin inline asm
	add.cc.u64 %rd22, %rd22, %rd3592;
	addc.cc.u64 %rd635, %rd635, %rd3593;
	addc.cc.u64 %rd24, %rd24, %rd3594;
	addc.cc.u64 %rd25, %rd25, %rd3595;
	addc.cc.u64 %rd26, %rd26, %rd3596;
	addc.u64 %rd27, %rd27, %rd3597;
	
	// end inline asm
	xor.b64  	%rd653, %rd635, %rd22;
	// begin inline asm
	add.cc.u64 %rd22, %rd22, %rd3592;
	addc.cc.u64 %rd653, %rd653, %rd3593;
	addc.cc.u64 %rd24, %rd24, %rd3594;
	addc.cc.u64 %rd25, %rd25, %rd3595;
	addc.cc.u64 %rd26, %rd26, %rd3596;
	addc.u64 %rd27, %rd27, %rd3597;
	
	// end inline asm
	xor.b64  	%rd671, %rd653, %rd22;
	// begin inline asm
	add.cc.u64 %rd22, %rd22, %rd3592;
	addc.cc.u64 %rd671, %rd671, %rd3593;
	addc.cc.u64 %rd24, %rd24, %rd3594;
	addc.cc.u64 %rd25, %rd25, %rd3595;
	addc.cc.u64 %rd26, %rd26, %rd3596;
	addc.u64 %rd27, %rd27, %rd3597;
	
	// end inline asm
	xor.b64  	%rd689, %rd671, %rd22;
	// begin inline asm
	add.cc.u64 %rd22, %rd22, %rd3592;
	addc.cc.u64 %rd689, %rd689, %rd3593;
	addc.cc.u64 %rd24, %rd24, %rd3594;
	addc.cc.u64 %rd25, %rd25, %rd3595;
	addc.cc.u64 %rd26, %rd26, %rd3596;
	addc.u64 %rd27, %rd27, %rd3597;
	
	// end inline asm
	xor.b64  	%rd707, %rd689, %rd22;
	// begin inline asm
	add.cc.u64 %rd22, %rd22, %rd3592;
	addc.cc.u64 %rd707, %rd707, %rd3593;
	addc.cc.u64 %rd24, %rd24, %rd3594;
	addc.cc.u64 %rd25, %rd25, %rd3595;
	addc.cc.u64 %rd26, %rd26, %rd3596;
	addc.u64 %rd27, %rd27, %rd3597;
	
	// end inline asm
	xor.b64  	%rd725, %rd707, %rd22;
	// begin inline asm
	add.cc.u64 %rd22, %rd22, %rd3592;
	addc.cc.u64 %rd725, %rd725, %rd3593;
	addc.cc.u64 %rd24, %rd24, %rd3594;
	addc.cc.u64 %rd25, %rd25, %rd3595;
	addc.cc.u64 %rd26, %rd26, %rd3596;
	addc.u64 %rd27, %rd27, %rd3597;
	
	// end inline asm
	xor.b64  	%rd743, %rd725, %rd22;
	// begin inline asm
	add.cc.u64 %rd22, %rd22, %rd3592;
	addc.cc.u64 %rd743, %rd743, %rd3593;
	addc.cc.u64 %rd24, %rd24, %rd3594;
	addc.cc.u64 %rd25, %rd25, %rd3595;
	addc.cc.u64 %rd26, %rd26, %rd3596;
	addc.u64 %rd27, %rd27, %rd3597;
	
	// end inline asm
	xor.b64  	%rd761, %rd743, %rd22;
	// begin inline asm
	add.cc.u64 %rd22, %rd22, %rd3592;
	addc.cc.u64 %rd761, %rd761, %rd3593;
	addc.cc.u64 %rd24, %rd24, %rd3594;
	addc.cc.u64 %rd25, %rd25, %rd3595;
	addc.cc.u64 %rd26, %rd26, %rd3596;
	addc.u64 %rd27, %rd27, %rd3597;
	
	// end inline asm
	xor.b64  	%rd779, %rd761, %rd22;
	// begin inline asm
	add.cc.u64 %rd22, %rd22, %rd3592;
	addc.cc.u64 %rd779, %rd779, %rd3593;
	addc.cc.u64 %rd24, %rd24, %rd3594;
	addc.cc.u64 %rd25, %rd25, %rd3595;
	addc.cc.u64 %rd26, %rd26, %rd3596;
	addc.u64 %rd27, %rd27, %rd3597;
	
	// end inline asm
	xor.b64  	%rd797, %rd779, %rd22;
	// begin inline asm
	add.cc.u64 %rd22, %rd22, %rd3592;
	addc.cc.u64 %rd797, %rd797, %rd3593;
	addc.cc.u64 %rd24, %rd24, %rd3594;
	addc.cc.u64 %rd25, %rd25, %rd3595;
	addc.cc.u64 %rd26, %rd26, %rd3596;
	addc.u64 %rd27, %rd27, %rd3597;
	
	// end inline asm
	xor.b64  	%rd815, %rd797, %rd22;
	// begin inline asm
	add.cc.u64 %rd22, %rd22, %rd3592;
	addc.cc.u64 %rd815, %rd815, %rd3593;
	addc.cc.u64 %rd24, %rd24, %rd3594;
	addc.cc.u64 %rd25, %rd25, %rd3595;
	addc.cc.u64 %rd26, %rd26, %rd3596;
	addc.u64 %rd27, %rd27, %rd3597;
	
	// end inline asm
	xor.b64  	%rd833, %rd815, %rd22;
	// begin inline asm
	add.cc.u64 %rd22, %rd22, %rd3592;
	addc.cc.u64 %rd833, %rd833, %rd3593;
	addc.cc.u64 %rd24, %rd24, %rd3594;
	addc.cc.u64 %rd25, %rd25, %rd3595;
	addc.cc.u64 %rd26, %rd26, %rd3596;
	addc.u64 %rd27, %rd27, %rd3597;
	
	// end inline asm
	xor.b64  	%rd851, %rd833, %rd22;
	// begin inline asm
	add.cc.u64 %rd22, %rd22, %rd3592;
	addc.cc.u64 %rd851, %rd851, %rd3593;
	addc.cc.u64 %rd24, %rd24, %rd3594;
	addc.cc.u64 %rd25, %rd25, %rd3595;
	addc.cc.u64 %rd26, %rd26, %rd3596;
	addc.u64 %rd27, %rd27, %rd3597;
	
	// end inline asm
	xor.b64  	%rd869, %rd851, %rd22;
	// begin inline asm
	add.cc.u64 %rd22, %rd22, %rd3592;
	addc.cc.u64 %rd869, %rd869, %rd3593;
	addc.cc.u64 %rd24, %rd24, %rd3594;
	addc.cc.u64 %rd25, %rd25, %rd3595;
	addc.cc.u64 %rd26, %rd26, %rd3596;
	addc.u64 %rd27, %rd27, %rd3597;
	
	// end inline asm
	xor.b64  	%rd887, %rd869, %rd22;
	// begin inline asm
	add.cc.u64 %rd22, %rd22, %rd3592;
	addc.cc.u64 %rd887, %rd887, %rd3593;
	addc.cc.u64 %rd24, %rd24, %rd3594;
	addc.cc.u64 %rd25, %rd25, %rd3595;
	addc.cc.u64 %rd26, %rd26, %rd3596;
	addc.u64 %rd27, %rd27, %rd3597;
	
	// end inline asm
	xor.b64  	%rd905, %rd887, %rd22;
	// begin inline asm
	add.cc.u64 %rd22, %rd22, %rd3592;
	addc.cc.u64 %rd905, %rd905, %rd3593;
	addc.cc.u64 %rd24, %rd24, %rd3594;
	addc.cc.u64 %rd25, %rd25, %rd3595;
	addc.cc.u64 %rd26, %rd26, %rd3596;
	addc.u64 %rd27, %rd27, %rd3597;
	
	// end inline asm
	xor.b64  	%rd923, %rd905, %rd22;
	// begin inline asm
	add.cc.u64 %rd22, %rd22, %rd3592;
	addc.cc.u64 %rd923, %rd923, %rd3593;
	addc.cc.u64 %rd24, %rd24, %rd3594;
	addc.cc.u64 %rd25, %rd25, %rd3595;
	addc.cc.u64 %rd26, %rd26, %rd3596;
	addc.u64 %rd27, %rd27, %rd3597;
	
	// end inline asm
	xor.b64  	%rd941, %rd923, %rd22;
	// begin inline asm
	add.cc.u64 %rd22, %rd22, %rd3592;
	addc.cc.u64 %rd941, %rd941, %rd3593;
	addc.cc.u64 %rd24, %rd24, %rd3594;
	addc.cc.u64 %rd25, %rd25, %rd3595;
	addc.cc.u64 %rd26, %rd26, %rd3596;
	addc.u64 %rd27, %rd27, %rd3597;
	
	// end inline asm
	xor.b64  	%rd959, %rd941, %rd22;
	// begin inline asm
	add.cc.u64 %rd22, %rd22, %rd3592;
	addc.cc.u64 %rd959, %rd959, %rd3593;
	addc.cc.u64 %rd24, %rd24, %rd3594;
	addc.cc.u64 %rd25, %rd25, %rd3595;
	addc.cc.u64 %rd26, %rd26, %rd3596;
	addc.u64 %rd27, %rd27, %rd3597;
	
	// end inline asm
	xor.b64  	%rd977, %rd959, %rd22;
	// begin inline asm
	add.cc.u64 %rd22, %rd22, %rd3592;
	addc.cc.u64 %rd977, %rd977, %rd3593;
	addc.cc.u64 %rd24, %rd24, %rd3594;
	addc.cc.u64 %rd25, %rd25, %rd3595;
	addc.cc.u64 %rd26, %rd26, %rd3596;
	addc.u64 %rd27, %rd27, %rd3597;
	
	// end inline asm
	xor.b64  	%rd995, %rd977, %rd22;
	// begin inline asm
	add.cc.u64 %rd22, %rd22, %rd3592;
	addc.cc.u64 %rd995, %rd995, %rd3593;
	addc.cc.u64 %rd24, %rd24, %rd3594;
	addc.cc.u64 %rd25, %rd25, %rd3595;
	addc.cc.u64 %rd26, %rd26, %rd3596;
	addc.u64 %rd27, %rd27, %rd3597;
	
	// end inline asm
	xor.b64  	%rd1013, %rd995, %rd22;
	// begin inline asm
	add.cc.u64 %rd22, %rd22, %rd3592;
	addc.cc.u64 %rd1013, %rd1013, %rd3593;
	addc.cc.u64 %rd24, %rd24, %rd3594;
	addc.cc.u64 %rd25, %rd25, %rd3595;
	addc.cc.u64 %rd26, %rd26, %rd3596;
	addc.u64 %rd27, %rd27, %rd3597;
	
	// end inline asm
	xor.b64  	%rd1031, %rd1013, %rd22;
	// begin inline asm
	add.cc.u64 %rd22, %rd22, %rd3592;
	addc.cc.u64 %rd1031, %rd1031, %rd3593;
	addc.cc.u64 %rd24, %rd24, %rd3594;
	addc.cc.u64 %rd25, %rd25, %rd3595;
	addc.cc.u64 %rd26, %rd26, %rd3596;
	addc.u64 %rd27, %rd27, %rd3597;
	
	// end inline asm
	xor.b64  	%rd1049, %rd1031, %rd22;
	// begin inline asm
	add.cc.u64 %rd22, %rd22, %rd3592;
	addc.cc.u64 %rd1049, %rd1049, %rd3593;
	addc.cc.u64 %rd24, %rd24, %rd3594;
	addc.cc.u64 %rd25, %rd25, %rd3595;
	addc.cc.u64 %rd26, %rd26, %rd3596;
	addc.u64 %rd27, %rd27, %rd3597;
	
	// end inline asm
	xor.b64  	%rd1067, %rd1049, %rd22;
	// begin inline asm
	add.cc.u64 %rd22, %rd22, %rd3592;
	addc.cc.u64 %rd1067, %rd1067, %rd3593;
	addc.cc.u64 %rd24, %rd24, %rd3594;
	addc.cc.u64 %rd25, %rd25, %rd3595;
	addc.cc.u64 %rd26, %rd26, %rd3596;
	addc.u64 %rd27, %rd27, %rd3597;
	
	// end inline asm
	xor.b64  	%rd1085, %rd1067, %rd22;
	// begin inline asm
	add.cc.u64 %rd22, %rd22, %rd3592;
	addc.cc.u64 %rd1085, %rd1085, %rd3593;
	addc.cc.u64 %rd24, %rd24, %rd3594;
	addc.cc.u64 %rd25, %rd25, %rd3595;
	addc.cc.u64 %rd26, %rd26, %rd3596;
	addc.u64 %rd27, %rd27, %rd3597;
	
	// end inline asm
	xor.b64  	%rd1103, %rd1085, %rd22;
	// begin inline asm
	add.cc.u64 %rd22, %rd22, %rd3592;
	addc.cc.u64 %rd1103, %rd1103, %rd3593;
	addc.cc.u64 %rd24, %rd24, %rd3594;
	addc.cc.u64 %rd25, %rd25, %rd3595;
	addc.cc.u64 %rd26, %rd26, %rd3596;
	addc.u64 %rd27, %rd27, %rd3597;
	
	// end inline asm
	xor.b64  	%rd1121, %rd1103, %rd22;
	// begin inline asm
	add.cc.u64 %rd22, %rd22, %rd3592;
	addc.cc.u64 %rd1121, %rd1121, %rd3593;
	addc.cc.u64 %rd24, %rd24, %rd3594;
	addc.cc.u64 %rd25, %rd25, %rd3595;
	addc.cc.u64 %rd26, %rd26, %rd3596;
	addc.u64 %rd27, %rd27, %rd3597;
	
	// end inline asm
	xor.b64  	%rd1139, %rd1121, %rd22;
	// begin inline asm
	add.cc.u64 %rd22, %rd22, %rd3592;
	addc.cc.u64 %rd1139, %rd1139, %rd3593;
	addc.cc.u64 %rd24, %rd24, %rd3594;
	addc.cc.u64 %rd25, %rd25, %rd3595;
	addc.cc.u64 %rd26, %rd26, %rd3596;
	addc.u64 %rd27, %rd27, %rd3597;
	
	// end inline asm
	xor.b64  	%rd1157, %rd1139, %rd22;
	// begin inline asm
	add.cc.u64 %rd22, %rd22, %rd3592;
	addc.cc.u64 %rd1157, %rd1157, %rd3593;
	addc.cc.u64 %rd24, %rd24, %rd3594;
	addc.cc.u64 %rd25, %rd25, %rd3595;
	addc.cc.u64 %rd26, %rd26, %rd3596;
	addc.u64 %rd27, %rd27, %rd3597;
	
	// end inline asm
	xor.b64  	%rd1175, %rd1157, %rd22;
	// begin inline asm
	add.cc.u64 %rd22, %rd22, %rd3592;
	addc.cc.u64 %rd1175, %rd1175, %rd3593;
	addc.cc.u64 %rd24, %rd24, %rd3594;
	addc.cc.u64 %rd25, %rd25, %rd3595;
	addc.cc.u64 %rd26, %rd26, %rd3596;
	addc.u64 %rd27, %rd27, %rd3597;
	
	// end inline asm
	xor.b64  	%rd1193, %rd1175, %rd22;
	// begin inline asm
	add.cc.u64 %rd22, %rd22, %rd3592;
	addc.cc.u64 %rd1193, %rd1193, %rd3593;
	addc.cc.u64 %rd24, %rd24, %rd3594;
	addc.cc.u64 %rd25, %rd25, %rd3595;
	addc.cc.u64 %rd26, %rd26, %rd3596;
	addc.u64 %rd27, %rd27, %rd3597;
	
	// end inline asm
	xor.b64  	%rd1211, %rd1193, %rd22;
	// begin inline asm
	add.cc.u64 %rd22, %rd22, %rd3592;
	addc.cc.u64 %rd1211, %rd1211, %rd3593;
	addc.cc.u64 %rd24, %rd24, %rd3594;
	addc.cc.u64 %rd25, %rd25, %rd3595;
	addc.cc.u64 %rd26, %rd26, %rd3596;
	addc.u64 %rd27, %rd27, %rd3597;
	
	// end inline asm
	xor.b64  	%rd1229, %rd1211, %rd22;
	// begin inline asm
	add.cc.u64 %rd22, %rd22, %rd3592;
	addc.cc.u64 %rd1229, %rd1229, %rd3593;
	addc.cc.u64 %rd24, %rd24, %rd3594;
	addc.cc.u64 %rd25, %rd25, %rd3595;
	addc.cc.u64 %rd26, %rd26, %rd3596;
	addc.u64 %rd27, %rd27, %rd3597;
	
	// end inline asm
	xor.b64  	%rd1247, %rd1229, %rd22;
	// begin inline asm
	add.cc.u64 %rd22, %rd22, %rd3592;
	addc.cc.u64 %rd1247, %rd1247, %rd3593;
	addc.cc.u64 %rd24, %rd24, %rd3594;
	addc.cc.u64 %rd25, %rd25, %rd3595;
	addc.cc.u64 %rd26, %rd26, %rd3596;
	addc.u64 %rd27, %rd27, %rd3597;
	
	// end inline asm
	xor.b64  	%rd1265, %rd1247, %rd22;
	// begin inline asm
	add.cc.u64 %rd22, %rd22, %rd3592;
	addc.cc.u64 %rd1265, %rd1265, %rd3593;
	addc.cc.u64 %rd24, %rd24, %rd3594;
	addc.cc.u64 %rd25, %rd25, %rd3595;
	addc.cc.u64 %rd26, %rd26, %rd3596;
	addc.u64 %rd27, %rd27, %rd3597;
	
	// end inline asm
	xor.b64  	%rd1283, %rd1265, %rd22;
	// begin inline asm
	add.cc.u64 %rd22, %rd22, %rd3592;
	addc.cc.u64 %rd1283, %rd1283, %rd3593;
	addc.cc.u64 %rd24, %rd24, %rd3594;
	addc.cc.u64 %rd25, %rd25, %rd3595;
	addc.cc.u64 %rd26, %rd26, %rd3596;
	addc.u64 %rd27, %rd27, %rd3597;
	
	// end inline asm
	xor.b64  	%rd1301, %rd1283, %rd22;
	// begin inline asm
	add.cc.u64 %rd22, %rd22, %rd3592;
	addc.cc.u64 %rd1301, %rd1301, %rd3593;
	addc.cc.u64 %rd24, %rd24, %rd3594;
	addc.cc.u64 %rd25, %rd25, %rd3595;
	addc.cc.u64 %rd26, %rd26, %rd3596;
	addc.u64 %rd27, %rd27, %rd3597;
	
	// end inline asm
	xor.b64  	%rd1319, %rd1301, %rd22;
	// begin inline asm
	add.cc.u64 %rd22, %rd22, %rd3592;
	addc.cc.u64 %rd1319, %rd1319, %rd3593;
	addc.cc.u64 %rd24, %rd24, %rd3594;
	addc.cc.u64 %rd25, %rd25, %rd3595;
	addc.cc.u64 %rd26, %rd26, %rd3596;
	addc.u64 %rd27, %rd27, %rd3597;
	
	// end inline asm
	xor.b64  	%rd1337, %rd1319, %rd22;
	// begin inline asm
	add.cc.u64 %rd22, %rd22, %rd3592;
	addc.cc.u64 %rd1337, %rd1337, %rd3593;
	addc.cc.u64 %rd24, %rd24, %rd3594;
	addc.cc.u64 %rd25, %rd25, %rd3595;
	addc.cc.u64 %rd26, %rd26, %rd3596;
	addc.u64 %rd27, %rd27, %rd3597;
	
	// end inline asm
	xor.b64  	%rd1355, %rd1337, %rd22;
	// begin inline asm
	add.cc.u64 %rd22, %rd22, %rd3592;
	addc.cc.u64 %rd1355, %rd1355, %rd3593;
	addc.cc.u64 %rd24, %rd24, %rd3594;
	addc.cc.u64 %rd25, %rd25, %rd3595;
	addc.cc.u64 %rd26, %rd26, %rd3596;
	addc.u64 %rd27, %rd27, %rd3597;
	
	// end inline asm
	xor.b64  	%rd1373, %rd1355, %rd22;
	// begin inline asm
	add.cc.u64 %rd22, %rd22, %rd3592;
	addc.cc.u64 %rd1373, %rd1373, %rd3593;
	addc.cc.u64 %rd24, %rd24, %rd3594;
	addc.cc.u64 %rd25, %rd25, %rd3595;
	addc.cc.u64 %rd26, %rd26, %rd3596;
	addc.u64 %rd27, %rd27, %rd3597;
	
	// end inline asm
	xor.b64  	%rd1391, %rd1373, %rd22;
	// begin inline asm
	add.cc.u64 %rd22, %rd22, %rd3592;
	addc.cc.u64 %rd1391, %rd1391, %rd3593;
	addc.cc.u64 %rd24, %rd24, %rd3594;
	addc.cc.u64 %rd25, %rd25, %rd3595;
	addc.cc.u64 %rd26, %rd26, %rd3596;
	addc.u64 %rd27, %rd27, %rd3597;
	
	// end inline asm
	xor.b64  	%rd1409, %rd1391, %rd22;
	// begin inline asm
	add.cc.u64 %rd22, %rd22, %rd3592;
	addc.cc.u64 %rd1409, %rd1409, %rd3593;
	addc.cc.u64 %rd24, %rd24, %rd3594;
	addc.cc.u64 %rd25, %rd25, %rd3595;
	addc.cc.u64 %rd26, %rd26, %rd3596;
	addc.u64 %rd27, %rd27, %rd3597;
	
	// end inline asm
	xor.b64  	%rd1427, %rd1409, %rd22;
	// begin inline asm
	add.cc.u64 %rd22, %rd22, %rd3592;
	addc.cc.u64 %rd1427, %rd1427, %rd3593;
	addc.cc.u64 %rd24, %rd24, %rd3594;
	addc.cc.u64 %rd25, %rd25, %rd3595;
	addc.cc.u64 %rd26, %rd26, %rd3596;
	addc.u64 %rd27, %rd27, %rd3597;
	
	// end inline asm
	xor.b64  	%rd1445, %rd1427, %rd22;
	// begin inline asm
	add.cc.u64 %rd22, %rd22, %rd3592;
	addc.cc.u64 %rd1445, %rd1445, %rd3593;
	addc.cc.u64 %rd24, %rd24, %rd3594;
	addc.cc.u64 %rd25, %rd25, %rd3595;
	addc.cc.u64 %rd26, %rd26, %rd3596;
	addc.u64 %rd27, %rd27, %rd3597;
	
	// end inline asm
	xor.b64  	%rd1463, %rd1445, %rd22;
	// begin inline asm
	add.cc.u64 %rd22, %rd22, %rd3592;
	addc.cc.u64 %rd1463, %rd1463, %rd3593;
	addc.cc.u64 %rd24, %rd24, %rd3594;
	addc.cc.u64 %rd25, %rd25, %rd3595;
	addc.cc.u64 %rd26, %rd26, %rd3596;
	addc.u64 %rd27, %rd27, %rd3597;
	
	// end inline asm
	xor.b64  	%rd1481, %rd1463, %rd22;
	// begin inline asm
	add.cc.u64 %rd22, %rd22, %rd3592;
	addc.cc.u64 %rd1481, %rd1481, %rd3593;
	addc.cc.u64 %rd24, %rd24, %rd3594;
	addc.cc.u64 %rd25, %rd25, %rd3595;
	addc.cc.u64 %rd26, %rd26, %rd3596;
	addc.u64 %rd27, %rd27, %rd3597;
	
	// end inline asm
	xor.b64  	%rd1499, %rd1481, %rd22;
	// begin inline asm
	add.cc.u64 %rd22, %rd22, %rd3592;
	addc.cc.u64 %rd1499, %rd1499, %rd3593;
	addc.cc.u64 %rd24, %rd24, %rd3594;
	addc.cc.u64 %rd25, %rd25, %rd3595;
	addc.cc.u64 %rd26, %rd26, %rd3596;
	addc.u64 %rd27, %rd27, %rd3597;
	
	// end inline asm
	xor.b64  	%rd1517, %rd1499, %rd22;
	// begin inline asm
	add.cc.u64 %rd22, %rd22, %rd3592;
	addc.cc.u64 %rd1517, %rd1517, %rd3593;
	addc.cc.u64 %rd24, %rd24, %rd3594;
	addc.cc.u64 %rd25, %rd25, %rd3595;
	addc.cc.u64 %rd26, %rd26, %rd3596;
	addc.u64 %rd27, %rd27, %rd3597;
	
	// end inline asm
	xor.b64  	%rd1535, %rd1517, %rd22;
	// begin inline asm
	add.cc.u64 %rd22, %rd22, %rd3592;
	addc.cc.u64 %rd1535, %rd1535, %rd3593;
	addc.cc.u64 %rd24, %rd24, %rd3594;
	addc.cc.u64 %rd25, %rd25, %rd3595;
	addc.cc.u64 %rd26, %rd26, %rd3596;
	addc.u64 %rd27, %rd27, %rd3597;
	
	// end inline asm
	xor.b64  	%rd1553, %rd1535, %rd22;
	// begin inline asm
	add.cc.u64 %rd22, %rd22, %rd3592;
	addc.cc.u64 %rd1553, %rd1553, %rd3593;
	addc.cc.u64 %rd24, %rd24, %rd3594;
	addc.cc.u64 %rd25, %rd25, %rd3595;
	addc.cc.u64 %rd26, %rd26, %rd3596;
	addc.u64 %rd27, %rd27, %rd3597;
	
	// end inline asm
	xor.b64  	%rd1571, %rd1553, %rd22;
	// begin inline asm
	add.cc.u64 %rd22, %rd22, %rd3592;
	addc.cc.u64 %rd1571, %rd1571, %rd3593;
	addc.cc.u64 %rd24, %rd24, %rd3594;
	addc.cc.u64 %rd25, %rd25, %rd3595;
	addc.cc.u64 %rd26, %rd26, %rd3596;
	addc.u64 %rd27, %rd27, %rd3597;
	
	// end inline asm
	xor.b64  	%rd1589, %rd1571, %rd22;
	// begin inline asm
	add.cc.u64 %rd22, %rd22, %rd3592;
	addc.cc.u64 %rd1589, %rd1589, %rd3593;
	addc.cc.u64 %rd24, %rd24, %rd3594;
	addc.cc.u64 %rd25, %rd25, %rd3595;
	addc.cc.u64 %rd26, %rd26, %rd3596;
	addc.u64 %rd27, %rd27, %rd3597;
	
	// end inline asm
	xor.b64  	%rd1607, %rd1589, %rd22;
	// begin inline asm
	add.cc.u64 %rd22, %rd22, %rd3592;
	addc.cc.u64 %rd1607, %rd1607, %rd3593;
	addc.cc.u64 %rd24, %rd24, %rd3594;
	addc.cc.u64 %rd25, %rd25, %rd3595;
	addc.cc.u64 %rd26, %rd26, %rd3596;
	addc.u64 %rd27, %rd27, %rd3597;
	
	// end inline asm
	xor.b64  	%rd1625, %rd1607, %rd22;
	// begin inline asm
	add.cc.u64 %rd22, %rd22, %rd3592;
	addc.cc.u64 %rd1625, %rd1625, %rd3593;
	addc.cc.u64 %rd24, %rd24, %rd3594;
	addc.cc.u64 %rd25, %rd25, %rd3595;
	addc.cc.u64 %rd26, %rd26, %rd3596;
	addc.u64 %rd27, %rd27, %rd3597;
	
	// end inline asm
	xor.b64  	%rd1643, %rd1625, %rd22;
	// begin inline asm
	add.cc.u64 %rd22, %rd22, %rd3592;
	addc.cc.u64 %rd1643, %rd1643, %rd3593;
	addc.cc.u64 %rd24, %rd24, %rd3594;
	addc.cc.u64 %rd25, %rd25, %rd3595;
	addc.cc.u64 %rd26, %rd26, %rd3596;
	addc.u64 %rd27, %rd27, %rd3597;
	
	// end inline asm
	xor.b64  	%rd1661, %rd1643, %rd22;
	// begin inline asm
	add.cc.u64 %rd22, %rd22, %rd3592;
	addc.cc.u64 %rd1661, %rd1661, %rd3593;
	addc.cc.u64 %rd24, %rd24, %rd3594;
	addc.cc.u64 %rd25, %rd25, %rd3595;
	addc.cc.u64 %rd26, %rd26, %rd3596;
	addc.u64 %rd27, %rd27, %rd3597;
	
	// end inline asm
	xor.b64  	%rd1679, %rd1661, %rd22;
	// begin inline asm
	add.cc.u64 %rd22, %rd22, %rd3592;
	addc.cc.u64 %rd1679, %rd1679, %rd3593;
	addc.cc.u64 %rd24, %rd24, %rd3594;
	addc.cc.u64 %rd25, %rd25, %rd3595;
	addc.cc.u64 %rd26, %rd26, %rd3596;
	addc.u64 %rd27, %rd27, %rd3597;
	
	// end inline asm
	xor.b64  	%rd1697, %rd1679, %rd22;
	// begin inline asm
	add.cc.u64 %rd22, %rd22, %rd3592;
	addc.cc.u64 %rd1697, %rd1697, %rd3593;
	addc.cc.u64 %rd24, %rd24, %rd3594;
	addc.cc.u64 %rd25, %rd25, %rd3595;
	addc.cc.u64 %rd26, %rd26, %rd3596;
	addc.u64 %rd27, %rd27, %rd3597;
	
	// end inline asm
	xor.b64  	%rd1715, %rd1697, %rd22;
	// begin inline asm
	add.cc.u64 %rd22, %rd22, %rd3592;
	addc.cc.u64 %rd1715, %rd1715, %rd3593;
	addc.cc.u64 %rd24, %rd24, %rd3594;
	addc.cc.u64 %rd25, %rd25, %rd3595;
	addc.cc.u64 %rd26, %rd26, %rd3596;
	addc.u64 %rd27, %rd27, %rd3597;
	
	// end inline asm
	xor.b64  	%rd1733, %rd1715, %rd22;
	// begin inline asm
	add.cc.u64 %rd22, %rd22, %rd3592;
	addc.cc.u64 %rd1733, %rd1733, %rd3593;
	addc.cc.u64 %rd24, %rd24, %rd3594;
	addc.cc.u64 %rd25, %rd25, %rd3595;
	addc.cc.u64 %rd26, %rd26, %rd3596;
	addc.u64 %rd27, %rd27, %rd3597;
	
	// end inline asm
	xor.b64  	%rd1751, %rd1733, %rd22;
	// begin inline asm
	add.cc.u64 %rd22, %rd22, %rd3592;
	addc.cc.u64 %rd1751, %rd1751, %rd3593;
	addc.cc.u64 %rd24, %rd24, %rd3594;
	addc.cc.u64 %rd25, %rd25, %rd3595;
	addc.cc.u64 %rd26, %rd26, %rd3596;
	addc.u64 %rd27, %rd27, %rd3597;
	
	// end inline asm
	xor.b64  	%rd1769, %rd1751, %rd22;
	// begin inline asm
	add.cc.u64 %rd22, %rd22, %rd3592;
	addc.cc.u64 %rd1769, %rd1769, %rd3593;
	addc.cc.u64 %rd24, %rd24, %rd3594;
	addc.cc.u64 %rd25, %rd25, %rd3595;
	addc.cc.u64 %rd26, %rd26, %rd3596;
	addc.u64 %rd27, %rd27, %rd3597;
	
	// end inline asm
	xor.b64  	%rd1787, %rd1769, %rd22;
	// begin inline asm
	add.cc.u64 %rd22, %rd22, %rd3592;
	addc.cc.u64 %rd1787, %rd1787, %rd3593;
	addc.cc.u64 %rd24, %rd24, %rd3594;
	addc.cc.u64 %rd25, %rd25, %rd3595;
	addc.cc.u64 %rd26, %rd26, %rd3596;
	addc.u64 %rd27, %rd27, %rd3597;
	
	// end inline asm
	xor.b64  	%rd1805, %rd1787, %rd22;
	// begin inline asm
	add.cc.u64 %rd22, %rd22, %rd3592;
	addc.cc.u64 %rd1805, %rd1805, %rd3593;
	addc.cc.u64 %rd24, %rd24, %rd3594;
	addc.cc.u64 %rd25, %rd25, %rd3595;
	addc.cc.u64 %rd26, %rd26, %rd3596;
	addc.u64 %rd27, %rd27, %rd3597;
	
	// end inline asm
	xor.b64  	%rd1823, %rd1805, %rd22;
	// begin inline asm
	add.cc.u64 %rd22, %rd22, %rd3592;
	addc.cc.u64 %rd1823, %rd1823, %rd3593;
	addc.cc.u64 %rd24, %rd24, %rd3594;
	addc.cc.u64 %rd25, %rd25, %rd3595;
	addc.cc.u64 %rd26, %rd26, %rd3596;
	addc.u64 %rd27, %rd27, %rd3597;
	
	// end inline asm
	xor.b64  	%rd1841, %rd1823, %rd22;
	// begin inline asm
	add.cc.u64 %rd22, %rd22, %rd3592;
	addc.cc.u64 %rd1841, %rd1841, %rd3593;
	addc.cc.u64 %rd24, %rd24, %rd3594;
	addc.cc.u64 %rd25, %rd25, %rd3595;
	addc.cc.u64 %rd26, %rd26, %rd3596;
	addc.u64 %rd27, %rd27, %rd3597;
	
	// end inline asm
	xor.b64  	%rd1859, %rd1841, %rd22;
	// begin inline asm
	add.cc.u64 %rd22, %rd22, %rd3592;
	addc.cc.u64 %rd1859, %rd1859, %rd3593;
	addc.cc.u64 %rd24, %rd24, %rd3594;
	addc.cc.u64 %rd25, %rd25, %rd3595;
	addc.cc.u64 %rd26, %rd26, %rd3596;
	addc.u64 %rd27, %rd27, %rd3597;
	
	// end inline asm
	xor.b64  	%rd1877, %rd1859, %rd22;
	// begin inline asm
	add.cc.u64 %rd22, %rd22, %rd3592;
	addc.cc.u64 %rd1877, %rd1877, %rd3593;
	addc.cc.u64 %rd24, %rd24, %rd3594;
	addc.cc.u64 %rd25, %rd25, %rd3595;
	addc.cc.u64 %rd26, %rd26, %rd3596;
	addc.u64 %rd27, %rd27, %rd3597;
	
	// end inline asm
	xor.b64  	%rd1895, %rd1877, %rd22;
	// begin inline asm
	add.cc.u64 %rd22, %rd22, %rd3592;
	addc.cc.u64 %rd1895, %rd1895, %rd3593;
	addc.cc.u64 %rd24, %rd24, %rd3594;
	addc.cc.u64 %rd25, %rd25, %rd3595;
	addc.cc.u64 %rd26, %rd26, %rd3596;
	addc.u64 %rd27, %rd27, %rd3597;
	
	// end inline asm
	xor.b64  	%rd1913, %rd1895, %rd22;
	// begin inline asm
	add.cc.u64 %rd22, %rd22, %rd3592;
	addc.cc.u64 %rd1913, %rd1913, %rd3593;
	addc.cc.u64 %rd24, %rd24, %rd3594;
	addc.cc.u64 %rd25, %rd25, %rd3595;
	addc.cc.u64 %rd26, %rd26, %rd3596;
	addc.u64 %rd27, %rd27, %rd3597;
	
	// end inline asm
	xor.b64  	%rd1931, %rd1913, %rd22;
	// begin inline asm
	add.cc.u64 %rd22, %rd22, %rd3592;
	addc.cc.u64 %rd1931, %rd1931, %rd3593;
	addc.cc.u64 %rd24, %rd24, %rd3594;
	addc.cc.u64 %rd25, %rd25, %rd3595;
	addc.cc.u64 %rd26, %rd26, %rd3596;
	addc.u64 %rd27, %rd27, %rd3597;
	
	// end inline asm
	xor.b64  	%rd1949, %rd1931, %rd22;
	// begin inline asm
	add.cc.u64 %rd22, %rd22, %rd3592;
	addc.cc.u64 %rd1949, %rd1949, %rd3593;
	addc.cc.u64 %rd24, %rd24, %rd3594;
	addc.cc.u64 %rd25, %rd25, %rd3595;
	addc.cc.u64 %rd26, %rd26, %rd3596;
	addc.u64 %rd27, %rd27, %rd3597;
	
	// end inline asm
	xor.b64  	%rd1967, %rd1949, %rd22;
	// begin inline asm
	add.cc.u64 %rd22, %rd22, %rd3592;
	addc.cc.u64 %rd1967, %rd1967, %rd3593;
	addc.cc.u64 %rd24, %rd24, %rd3594;
	addc.cc.u64 %rd25, %rd25, %rd3595;
	addc.cc.u64 %rd26, %rd26, %rd3596;
	addc.u64 %rd27, %rd27, %rd3597;
	
	// end inline asm
	xor.b64  	%rd1985, %rd1967, %rd22;
	// begin inline asm
	add.cc.u64 %rd22, %rd22, %rd3592;
	addc.cc.u64 %rd1985, %rd1985, %rd3593;
	addc.cc.u64 %rd24, %rd24, %rd3594;
	addc.cc.u64 %rd25, %rd25, %rd3595;
	addc.cc.u64 %rd26, %rd26, %rd3596;
	addc.u64 %rd27, %rd27, %rd3597;
	
	// end inline asm
	xor.b64  	%rd2003, %rd1985, %rd22;
	// begin inline asm
	add.cc.u64 %rd22, %rd22, %rd3592;
	addc.cc.u64 %rd2003, %rd2003, %rd3593;
	addc.cc.u64 %rd24, %rd24, %rd3594;
	addc.cc.u64 %rd25, %rd25, %rd3595;
	addc.cc.u64 %rd26, %rd26, %rd3596;
	addc.u64 %rd27, %rd27, %rd3597;
	
	// end inline asm
	xor.b64  	%rd2021, %rd2003, %rd22;
	// begin inline asm
	add.cc.u64 %rd22, %rd22, %rd3592;
	addc.cc.u64 %rd2021, %rd2021, %rd3593;
	addc.cc.u64 %rd24, %rd24, %rd3594;
	addc.cc.u64 %rd25, %rd25, %rd3595;
	addc.cc.u64 %rd26, %rd26, %rd3596;
	addc.u64 %rd27, %rd27, %rd3597;
	
	// end inline asm
	xor.b64  	%rd2039, %rd2021, %rd22;
	// begin inline asm
	add.cc.u64 %rd22, %rd22, %rd3592;
	addc.cc.u64 %rd2039, %rd2039, %rd3593;
	addc.cc.u64 %rd24, %rd24, %rd3594;
	addc.cc.u64 %rd25, %rd25, %rd3595;
	addc.cc.u64 %rd26, %rd26, %rd3596;
	addc.u64 %rd27, %rd27, %rd3597;
	
	// end inline asm
	xor.b64  	%rd2057, %rd2039, %rd22;
	// begin inline asm
	add.cc.u64 %rd22, %rd22, %rd3592;
	addc.cc.u64 %rd2057, %rd2057, %rd3593;
	addc.cc.u64 %rd24, %rd24, %rd3594;
	addc.cc.u64 %rd25, %rd25, %rd3595;
	addc.cc.u64 %rd26, %rd26, %rd3596;
	addc.u64 %rd27, %rd27, %rd3597;
	
	// end inline asm
	xor.b64  	%rd2075, %rd2057, %rd22;
	// begin inline asm
	add.cc.u64 %rd22, %rd22, %rd3592;
	addc.cc.u64 %rd2075, %rd2075, %rd3593;
	addc.cc.u64 %rd24, %rd24, %rd3594;
	addc.cc.u64 %rd25, %rd25, %rd3595;
	addc.cc.u64 %rd26, %rd26, %rd3596;
	addc.u64 %rd27, %rd27, %rd3597;
	
	// end inline asm
	xor.b64  	%rd2093, %rd2075, %rd22;
	// begin inline asm
	add.cc.u64 %rd22, %rd22, %rd3592;
	addc.cc.u64 %rd2093, %rd2093, %rd3593;
	addc.cc.u64 %rd24, %rd24, %rd3594;
	addc.cc.u64 %rd25, %rd25, %rd3595;
	addc.cc.u64 %rd26, %rd26, %rd3596;
	addc.u64 %rd27, %rd27, %rd3597;
	
	// end inline asm
	xor.b64  	%rd2111, %rd2093, %rd22;
	// begin inline asm
	add.cc.u64 %rd22, %rd22, %rd3592;
	addc.cc.u64 %rd2111, %rd2111, %rd3593;
	addc.cc.u64 %rd24, %rd24, %rd3594;
	addc.cc.u64 %rd25, %rd25, %rd3595;
	addc.cc.u64 %rd26, %rd26, %rd3596;
	addc.u64 %rd27, %rd27, %rd3597;
	
	// end inline asm
	xor.b64  	%rd2129, %rd2111, %rd22;
	// begin inline asm
	add.cc.u64 %rd22, %rd22, %rd3592;
	addc.cc.u64 %rd2129, %rd2129, %rd3593;
	addc.cc.u64 %rd24, %rd24, %rd3594;
	addc.cc.u64 %rd25, %rd25, %rd3595;
	addc.cc.u64 %rd26, %rd26, %rd3596;
	addc.u64 %rd27, %rd27, %rd3597;
	
	// end inline asm
	xor.b64  	%rd2147, %rd2129, %rd22;
	// begin inline asm
	add.cc.u64 %rd22, %rd22, %rd3592;
	addc.cc.u64 %rd2147, %rd2147, %rd3593;
	addc.cc.u64 %rd24, %rd24, %rd3594;
	addc.cc.u64 %rd25, %rd25, %rd3595;
	addc.cc.u64 %rd26, %rd26, %rd3596;
	addc.u64 %rd27, %rd27, %rd3597;
	
	// end inline asm
	xor.b64  	%rd2165, %rd2147, %rd22;
	// begin inline asm
	add.cc.u64 %rd22, %rd22, %rd3592;
	addc.cc.u64 %rd2165, %rd2165, %rd3593;
	addc.cc.u64 %rd24, %rd24, %rd3594;
	addc.cc.u64 %rd25, %rd25, %rd3595;
	addc.cc.u64 %rd26, %rd26, %rd3596;
	addc.u64 %rd27, %rd27, %rd3597;
	
	// end inline asm
	xor.b64  	%rd2183, %rd2165, %rd22;
	// begin inline asm
	add.cc.u64 %rd22, %rd22, %rd3592;
	addc.cc.u64 %rd2183, %rd2183, %rd3593;
	addc.cc.u64 %rd24, %rd24, %rd3594;
	addc.cc.u64 %rd25, %rd25, %rd3595;
	addc.cc.u64 %rd26, %rd26, %rd3596;
	addc.u64 %rd27, %rd27, %rd3597;
	
	// end inline asm
	xor.b64  	%rd2201, %rd2183, %rd22;
	// begin inline asm
	add.cc.u64 %rd22, %rd22, %rd3592;
	addc.cc.u64 %rd2201, %rd2201, %rd3593;
	addc.cc.u64 %rd24, %rd24, %rd3594;
	addc.cc.u64 %rd25, %rd25, %rd3595;
	addc.cc.u64 %rd26, %rd26, %rd3596;
	addc.u64 %rd27, %rd27, %rd3597;
	
	// end inline asm
	xor.b64  	%rd2219, %rd2201, %rd22;
	// begin inline asm
	add.cc.u64 %rd22, %rd22, %rd3592;
	addc.cc.u64 %rd2219, %rd2219, %rd3593;
	addc.cc.u64 %rd24, %rd24, %rd3594;
	addc.cc.u64 %rd25, %rd25, %rd3595;
	addc.cc.u64 %rd26, %rd26, %rd3596;
	addc.u64 %rd27, %rd27, %rd3597;
	
	// end inline asm
	xor.b64  	%rd2237, %rd2219, %rd22;
	// begin inline asm
	add.cc.u64 %rd22, %rd22, %rd3592;
	addc.cc.u64 %rd2237, %rd2237, %rd3593;
	addc.cc.u64 %rd24, %rd24, %rd3594;
	addc.cc.u64 %rd25, %rd25, %rd3595;
	addc.cc.u64 %rd26, %rd26, %rd3596;
	addc.u64 %rd27, %rd27, %rd3597;
	
	// end inline asm
	xor.b64  	%rd2255, %rd2237, %rd22;
	// begin inline asm
	add.cc.u64 %rd22, %rd22, %rd3592;
	addc.cc.u64 %rd2255, %rd2255, %rd3593;
	addc.cc.u64 %rd24, %rd24, %rd3594;
	addc.cc.u64 %rd25, %rd25, %rd3595;
	addc.cc.u64 %rd26, %rd26, %rd3596;
	addc.u64 %rd27, %rd27, %rd3597;
	
	// end inline asm
	xor.b64  	%rd2273, %rd2255, %rd22;
	// begin inline asm
	add.cc.u64 %rd22, %rd22, %rd3592;
	addc.cc.u64 %rd2273, %rd2273, %rd3593;
	addc.cc.u64 %rd24, %rd24, %rd3594;
	addc.cc.u64 %rd25, %rd25, %rd3595;
	addc.cc.u64 %rd26, %rd26, %rd3596;
	addc.u64 %rd27, %rd27, %rd3597;
	
	// end inline asm
	xor.b64  	%rd2291, %rd2273, %rd22;
	// begin inline asm
	add.cc.u64 %rd22, %rd22, %rd3592;
	addc.cc.u64 %rd2291, %rd2291, %rd3593;
	addc.cc.u64 %rd24, %rd24, %rd3594;
	addc.cc.u64 %rd25, %rd25, %rd3595;
	addc.cc.u64 %rd26, %rd26, %rd3596;
	addc.u64 %rd27, %rd27, %rd3597;
	
	// end inline asm
	xor.b64  	%rd2309, %rd2291, %rd22;
	// begin inline asm
	add.cc.u64 %rd22, %rd22, %rd3592;
	addc.cc.u64 %rd2309, %rd2309, %rd3593;
	addc.cc.u64 %rd24, %rd24, %rd3594;
	addc.cc.u64 %rd25, %rd25, %rd3595;
	addc.cc.u64 %rd26, %rd26, %rd3596;
	addc.u64 %rd27, %rd27, %rd3597;
	
	// end inline asm
	xor.b64  	%rd2327, %rd2309, %rd22;
	// begin inline asm
	add.cc.u64 %rd22, %rd22, %rd3592;
	addc.cc.u64 %rd2327, %rd2327, %rd3593;
	addc.cc.u64 %rd24, %rd24, %rd3594;
	addc.cc.u64 %rd25, %rd25, %rd3595;
	addc.cc.u64 %rd26, %rd26, %rd3596;
	addc.u64 %rd27, %rd27, %rd3597;
	
	// end inline asm
	xor.b64  	%rd2345, %rd2327, %rd22;
	// begin inline asm
	add.cc.u64 %rd22, %rd22, %rd3592;
	addc.cc.u64 %rd2345, %rd2345, %rd3593;
	addc.cc.u64 %rd24, %rd24, %rd3594;
	addc.cc.u64 %rd25, %rd25, %rd3595;
	addc.cc.u64 %rd26, %rd26, %rd3596;
	addc.u64 %rd27, %rd27, %rd3597;
	
	// end inline asm
	xor.b64  	%rd2363, %rd2345, %rd22;
	// begin inline asm
	add.cc.u64 %rd22, %rd22, %rd3592;
	addc.cc.u64 %rd2363, %rd2363, %rd3593;
	addc.cc.u64 %rd24, %rd24, %rd3594;
	addc.cc.u64 %rd25, %rd25, %rd3595;
	addc.cc.u64 %rd26, %rd26, %rd3596;
	addc.u64 %rd27, %rd27, %rd3597;
	
	// end inline asm
	xor.b64  	%rd2381, %rd2363, %rd22;
	// begin inline asm
	add.cc.u64 %rd22, %rd22, %rd3592;
	addc.cc.u64 %rd2381, %rd2381, %rd3593;
	addc.cc.u64 %rd24, %rd24, %rd3594;
	addc.cc.u64 %rd25, %rd25, %rd3595;
	addc.cc.u64 %rd26, %rd26, %rd3596;
	addc.u64 %rd27, %rd27, %rd3597;
	
	// end inline asm
	xor.b64  	%rd2399, %rd2381, %rd22;
	// begin inline asm
	add.cc.u64 %rd22, %rd22, %rd3592;
	addc.cc.u64 %rd2399, %rd2399, %rd3593;
	addc.cc.u64 %rd24, %rd24, %rd3594;
	addc.cc.u64 %rd25, %rd25, %rd3595;
	addc.cc.u64 %rd26, %rd26, %rd3596;
	addc.u64 %rd27, %rd27, %rd3597;
	
	// end inline asm
	xor.b64  	%rd2417, %rd2399, %rd22;
	// begin inline asm
	add.cc.u64 %rd22, %rd22, %rd3592;
	addc.cc.u64 %rd2417, %rd2417, %rd3593;
	addc.cc.u64 %rd24, %rd24, %rd3594;
	addc.cc.u64 %rd25, %rd25, %rd3595;
	addc.cc.u64 %rd26, %rd26, %rd3596;
	addc.u64 %rd27, %rd27, %rd3597;
	
	// end inline asm
	xor.b64  	%rd2435, %rd2417, %rd22;
	// begin inline asm
	add.cc.u64 %rd22, %rd22, %rd3592;
	addc.cc.u64 %rd2435, %rd2435, %rd3593;
	addc.cc.u64 %rd24, %rd24, %rd3594;
	addc.cc.u64 %rd25, %rd25, %rd3595;
	addc.cc.u64 %rd26, %rd26, %rd3596;
	addc.u64 %rd27, %rd27, %rd3597;
	
	// end inline asm
	xor.b64  	%rd2453, %rd2435, %rd22;
	// begin inline asm
	add.cc.u64 %rd22, %rd22, %rd3592;
	addc.cc.u64 %rd2453, %rd2453, %rd3593;
	addc.cc.u64 %rd24, %rd24, %rd3594;
	addc.cc.u64 %rd25, %rd25, %rd3595;
	addc.cc.u64 %rd26, %rd26, %rd3596;
	addc.u64 %rd27, %rd27, %rd3597;
	
	// end inline asm
	xor.b64  	%rd2471, %rd2453, %rd22;
	// begin inline asm
	add.cc.u64 %rd22, %rd22, %rd3592;
	addc.cc.u64 %rd2471, %rd2471, %rd3593;
	addc.cc.u64 %rd24, %rd24, %rd3594;
	addc.cc.u64 %rd25, %rd25, %rd3595;
	addc.cc.u64 %rd26, %rd26, %rd3596;
	addc.u64 %rd27, %rd27, %rd3597;
	
	// end inline asm
	xor.b64  	%rd2489, %rd2471, %rd22;
	// begin inline asm
	add.cc.u64 %rd22, %rd22, %rd3592;
	addc.cc.u64 %rd2489, %rd2489, %rd3593;
	addc.cc.u64 %rd24, %rd24, %rd3594;
	addc.cc.u64 %rd25, %rd25, %rd3595;
	addc.cc.u64 %rd26, %rd26, %rd3596;
	addc.u64 %rd27, %rd27, %rd3597;
	
	// end inline asm
	xor.b64  	%rd2507, %rd2489, %rd22;
	// begin inline asm
	add.cc.u64 %rd22, %rd22, %rd3592;
	addc.cc.u64 %rd2507, %rd2507, %rd3593;
	addc.cc.u64 %rd24, %rd24, %rd3594;
	addc.cc.u64 %rd25, %rd25, %rd3595;
	addc.cc.u64 %rd26, %rd26, %rd3596;
	addc.u64 %rd27, %rd27, %rd3597;
	
	// end inline asm
	xor.b64  	%rd2525, %rd2507, %rd22;
	// begin inline asm
	add.cc.u64 %rd22, %rd22, %rd3592;
	addc.cc.u64 %rd2525, %rd2525, %rd3593;
	addc.cc.u64 %rd24, %rd24, %rd3594;
	addc.cc.u64 %rd25, %rd25, %rd3595;
	addc.cc.u64 %rd26, %rd26, %rd3596;
	addc.u64 %rd27, %rd27, %rd3597;
	
	// end inline asm
	xor.b64  	%rd2543, %rd2525, %rd22;
	// begin inline asm
	add.cc.u64 %rd22, %rd22, %rd3592;
	addc.cc.u64 %rd2543, %rd2543, %rd3593;
	addc.cc.u64 %rd24, %rd24, %rd3594;
	addc.cc.u64 %rd25, %rd25, %rd3595;
	addc.cc.u64 %rd26, %rd26, %rd3596;
	addc.u64 %rd27, %rd27, %rd3597;
	
	// end inline asm
	xor.b64  	%rd2561, %rd2543, %rd22;
	// begin inline asm
	add.cc.u64 %rd22, %rd22, %rd3592;
	addc.cc.u64 %rd2561, %rd2561, %rd3593;
	addc.cc.u64 %rd24, %rd24, %rd3594;
	addc.cc.u64 %rd25, %rd25, %rd3595;
	addc.cc.u64 %rd26, %rd26, %rd3596;
	addc.u64 %rd27, %rd27, %rd3597;
	
	// end inline asm
	xor.b64  	%rd2579, %rd2561, %rd22;
	// begin inline asm
	add.cc.u64 %rd22, %rd22, %rd3592;
	addc.cc.u64 %rd2579, %rd2579, %rd3593;
	addc.cc.u64 %rd24, %rd24, %rd3594;
	addc.cc.u64 %rd25, %rd25, %rd3595;
	addc.cc.u64 %rd26, %rd26, %rd3596;
	addc.u64 %rd27, %rd27, %rd3597;
	
	// end inline asm
	xor.b64  	%rd2597, %rd2579, %rd22;
	// begin inline asm
	add.cc.u64 %rd22, %rd22, %rd3592;
	addc.cc.u64 %rd2597, %rd2597, %rd3593;
	addc.cc.u64 %rd24, %rd24, %rd3594;
	addc.cc.u64 %rd25, %rd25, %rd3595;
	addc.cc.u64 %rd26, %rd26, %rd3596;
	addc.u64 %rd27, %rd27, %rd3597;
	
	// end inline asm
	xor.b64  	%rd2615, %rd2597, %rd22;
	// begin inline asm
	add.cc.u64 %rd22, %rd22, %rd3592;
	addc.cc.u64 %rd2615, %rd2615, %rd3593;
	addc.cc.u64 %rd24, %rd24, %rd3594;
	addc.cc.u64 %rd25, %rd25, %rd3595;
	addc.cc.u64 %rd26, %rd26, %rd3596;
	addc.u64 %rd27, %rd27, %rd3597;
	
	// end inline asm
	xor.b64  	%rd2633, %rd2615, %rd22;
	// begin inline asm
	add.cc.u64 %rd22, %rd22, %rd3592;
	addc.cc.u64 %rd2633, %rd2633, %rd3593;
	addc.cc.u64 %rd24, %rd24, %rd3594;
	addc.cc.u64 %rd25, %rd25, %rd3595;
	addc.cc.u64 %rd26, %rd26, %rd3596;
	addc.u64 %rd27, %rd27, %rd3597;
	
	// end inline asm
	xor.b64  	%rd2651, %rd2633, %rd22;
	// begin inline asm
	add.cc.u64 %rd22, %rd22, %rd3592;
	addc.cc.u64 %rd2651, %rd2651, %rd3593;
	addc.cc.u64 %rd24, %rd24, %rd3594;
	addc.cc.u64 %rd25, %rd25, %rd3595;
	addc.cc.u64 %rd26, %rd26, %rd3596;
	addc.u64 %rd27, %rd27, %rd3597;
	
	// end inline asm
	xor.b64  	%rd2669, %rd2651, %rd22;
	// begin inline asm
	add.cc.u64 %rd22, %rd22, %rd3592;
	addc.cc.u64 %rd2669, %rd2669, %rd3593;
	addc.cc.u64 %rd24, %rd24, %rd3594;
	addc.cc.u64 %rd25, %rd25, %rd3595;
	addc.cc.u64 %rd26, %rd26, %rd3596;
	addc.u64 %rd27, %rd27, %rd3597;
	
	// end inline asm
	xor.b64  	%rd2687, %rd2669, %rd22;
	// begin inline asm
	add.cc.u64 %rd22, %rd22, %rd3592;
	addc.cc.u64 %rd2687, %rd2687, %rd3593;
	addc.cc.u64 %rd24, %rd24, %rd3594;
	addc.cc.u64 %rd25, %rd25, %rd3595;
	addc.cc.u64 %rd26, %rd26, %rd3596;
	addc.u64 %rd27, %rd27, %rd3597;
	
	// end inline asm
	xor.b64  	%rd2705, %rd2687, %rd22;
	// begin inline asm
	add.cc.u64 %rd22, %rd22, %rd3592;
	addc.cc.u64 %rd2705, %rd2705, %rd3593;
	addc.cc.u64 %rd24, %rd24, %rd3594;
	addc.cc.u64 %rd25, %rd25, %rd3595;
	addc.cc.u64 %rd26, %rd26, %rd3596;
	addc.u64 %rd27, %rd27, %rd3597;
	
	// end inline asm
	xor.b64  	%rd2723, %rd2705, %rd22;
	// begin inline asm
	add.cc.u64 %rd22, %rd22, %rd3592;
	addc.cc.u64 %rd2723, %rd2723, %rd3593;
	addc.cc.u64 %rd24, %rd24, %rd3594;
	addc.cc.u64 %rd25, %rd25, %rd3595;
	addc.cc.u64 %rd26, %rd26, %rd3596;
	addc.u64 %rd27, %rd27, %rd3597;
	
	// end inline asm
	xor.b64  	%rd2741, %rd2723, %rd22;
	// begin inline asm
	add.cc.u64 %rd22, %rd22, %rd3592;
	addc.cc.u64 %rd2741, %rd2741, %rd3593;
	addc.cc.u64 %rd24, %rd24, %rd3594;
	addc.cc.u64 %rd25, %rd25, %rd3595;
	addc.cc.u64 %rd26, %rd26, %rd3596;
	addc.u64 %rd27, %rd27, %rd3597;
	
	// end inline asm
	xor.b64  	%rd2759, %rd2741, %rd22;
	// begin inline asm
	add.cc.u64 %rd22, %rd22, %rd3592;
	addc.cc.u64 %rd2759, %rd2759, %rd3593;
	addc.cc.u64 %rd24, %rd24, %rd3594;
	addc.cc.u64 %rd25, %rd25, %rd3595;
	addc.cc.u64 %rd26, %rd26, %rd3596;
	addc.u64 %rd27, %rd27, %rd3597;
	
	// end inline asm
	xor.b64  	%rd2777, %rd2759, %rd22;
	// begin inline asm
	add.cc.u64 %rd22, %rd22, %rd3592;
	addc.cc.u64 %rd2777, %rd2777, %rd3593;
	addc.cc.u64 %rd24, %rd24, %rd3594;
	addc.cc.u64 %rd25, %rd25, %rd3595;
	addc.cc.u64 %rd26, %rd26, %rd3596;
	addc.u64 %rd27, %rd27, %rd3597;
	
	// end inline asm
	xor.b64  	%rd2795, %rd2777, %rd22;
	// begin inline asm
	add.cc.u64 %rd22, %rd22, %rd3592;
	addc.cc.u64 %rd2795, %rd2795, %rd3593;
	addc.cc.u64 %rd24, %rd24, %rd3594;
	addc.cc.u64 %rd25, %rd25, %rd3595;
	addc.cc.u64 %rd26, %rd26, %rd3596;
	addc.u64 %rd27, %rd27, %rd3597;
	
	// end inline asm
	xor.b64  	%rd2813, %rd2795, %rd22;
	// begin inline asm
	add.cc.u64 %rd22, %rd22, %rd3592;
	addc.cc.u64 %rd2813, %rd2813, %rd3593;
	addc.cc.u64 %rd24, %rd24, %rd3594;
	addc.cc.u64 %rd25, %rd25, %rd3595;
	addc.cc.u64 %rd26, %rd26, %rd3596;
	addc.u64 %rd27, %rd27, %rd3597;
	
	// end inline asm
	xor.b64  	%rd2831, %rd2813, %rd22;
	// begin inline asm
	add.cc.u64 %rd22, %rd22, %rd3592;
	addc.cc.u64 %rd2831, %rd2831, %rd3593;
	addc.cc.u64 %rd24, %rd24, %rd3594;
	addc.cc.u64 %rd25, %rd25, %rd3595;
	addc.cc.u64 %rd26, %rd26, %rd3596;
	addc.u64 %rd27, %rd27, %rd3597;
	
	// end inline asm
	xor.b64  	%rd2849, %rd2831, %rd22;
	// begin inline asm
	add.cc.u64 %rd22, %rd22, %rd3592;
	addc.cc.u64 %rd2849, %rd2849, %rd3593;
	addc.cc.u64 %rd24, %rd24, %rd3594;
	addc.cc.u64 %rd25, %rd25, %rd3595;
	addc.cc.u64 %rd26, %rd26, %rd3596;
	addc.u64 %rd27, %rd27, %rd3597;
	
	// end inline asm
	xor.b64  	%rd2867, %rd2849, %rd22;
	// begin inline asm
	add.cc.u64 %rd22, %rd22, %rd3592;
	addc.cc.u64 %rd2867, %rd2867, %rd3593;
	addc.cc.u64 %rd24, %rd24, %rd3594;
	addc.cc.u64 %rd25, %rd25, %rd3595;
	addc.cc.u64 %rd26, %rd26, %rd3596;
	addc.u64 %rd27, %rd27, %rd3597;
	
	// end inline asm
	xor.b64  	%rd2885, %rd2867, %rd22;
	// begin inline asm
	add.cc.u64 %rd22, %rd22, %rd3592;
	addc.cc.u64 %rd2885, %rd2885, %rd3593;
	addc.cc.u64 %rd24, %rd24, %rd3594;
	addc.cc.u64 %rd25, %rd25, %rd3595;
	addc.cc.u64 %rd26, %rd26, %rd3596;
	addc.u64 %rd27, %rd27, %rd3597;
	
	// end inline asm
	xor.b64  	%rd2903, %rd2885, %rd22;
	// begin inline asm
	add.cc.u64 %rd22, %rd22, %rd3592;
	addc.cc.u64 %rd2903, %rd2903, %rd3593;
	addc.cc.u64 %rd24, %rd24, %rd3594;
	addc.cc.u64 %rd25, %rd25, %rd3595;
	addc.cc.u64 %rd26, %rd26, %rd3596;
	addc.u64 %rd27, %rd27, %rd3597;
	
	// end inline asm
	xor.b64  	%rd2921, %rd2903, %rd22;
	// begin inline asm
	add.cc.u64 %rd22, %rd22, %rd3592;
	addc.cc.u64 %rd2921, %rd2921, %rd3593;
	addc.cc.u64 %rd24, %rd24, %rd3594;
	addc.cc.u64 %rd25, %rd25, %rd3595;
	addc.cc.u64 %rd26, %rd26, %rd3596;
	addc.u64 %rd27, %rd27, %rd3597;
	
	// end inline asm
	xor.b64  	%rd2939, %rd2921, %rd22;
	// begin inline asm
	add.cc.u64 %rd22, %rd22, %rd3592;
	addc.cc.u64 %rd2939, %rd2939, %rd3593;
	addc.cc.u64 %rd24, %rd24, %rd3594;
	addc.cc.u64 %rd25, %rd25, %rd3595;
	addc.cc.u64 %rd26, %rd26, %rd3596;
	addc.u64 %rd27, %rd27, %rd3597;
	
	// end inline asm
	xor.b64  	%rd2957, %rd2939, %rd22;
	// begin inline asm
	add.cc.u64 %rd22, %rd22, %rd3592;
	addc.cc.u64 %rd2957, %rd2957, %rd3593;
	addc.cc.u64 %rd24, %rd24, %rd3594;
	addc.cc.u64 %rd25, %rd25, %rd3595;
	addc.cc.u64 %rd26, %rd26, %rd3596;
	addc.u64 %rd27, %rd27, %rd3597;
	
	// end inline asm
	xor.b64  	%rd2975, %rd2957, %rd22;
	// begin inline asm
	add.cc.u64 %rd22, %rd22, %rd3592;
	addc.cc.u64 %rd2975, %rd2975, %rd3593;
	addc.cc.u64 %rd24, %rd24, %rd3594;
	addc.cc.u64 %rd25, %rd25, %rd3595;
	addc.cc.u64 %rd26, %rd26, %rd3596;
	addc.u64 %rd27, %rd27, %rd3597;
	
	// end inline asm
	xor.b64  	%rd2993, %rd2975, %rd22;
	// begin inline asm
	add.cc.u64 %rd22, %rd22, %rd3592;
	addc.cc.u64 %rd2993, %rd2993, %rd3593;
	addc.cc.u64 %rd24, %rd24, %rd3594;
	addc.cc.u64 %rd25, %rd25, %rd3595;
	addc.cc.u64 %rd26, %rd26, %rd3596;
	addc.u64 %rd27, %rd27, %rd3597;
	
	// end inline asm
	xor.b64  	%rd3011, %rd2993, %rd22;
	// begin inline asm
	add.cc.u64 %rd22, %rd22, %rd3592;
	addc.cc.u64 %rd3011, %rd3011, %rd3593;
	addc.cc.u64 %rd24, %rd24, %rd3594;
	addc.cc.u64 %rd25, %rd25, %rd3595;
	addc.cc.u64 %rd26, %rd26, %rd3596;
	addc.u64 %rd27, %rd27, %rd3597;
	
	// end inline asm
	xor.b64  	%rd3029, %rd3011, %rd22;
	// begin inline asm
	add.cc.u64 %rd22, %rd22, %rd3592;
	addc.cc.u64 %rd3029, %rd3029, %rd3593;
	addc.cc.u64 %rd24, %rd24, %rd3594;
	addc.cc.u64 %rd25, %rd25, %rd3595;
	addc.cc.u64 %rd26, %rd26, %rd3596;
	addc.u64 %rd27, %rd27, %rd3597;
	
	// end inline asm
	xor.b64  	%rd3047, %rd3029, %rd22;
	// begin inline asm
	add.cc.u64 %rd22, %rd22, %rd3592;
	addc.cc.u64 %rd3047, %rd3047, %rd3593;
	addc.cc.u64 %rd24, %rd24, %rd3594;
	addc.cc.u64 %rd25, %rd25, %rd3595;
	addc.cc.u64 %rd26, %rd26, %rd3596;
	addc.u64 %rd27, %rd27, %rd3597;
	
	// end inline asm
	xor.b64  	%rd3065, %rd3047, %rd22;
	// begin inline asm
	add.cc.u64 %rd22, %rd22, %rd3592;
	addc.cc.u64 %rd3065, %rd3065, %rd3593;
	addc.cc.u64 %rd24, %rd24, %rd3594;
	addc.cc.u64 %rd25, %rd25, %rd3595;
	addc.cc.u64 %rd26, %rd26, %rd3596;
	addc.u64 %rd27, %rd27, %rd3597;
	
	// end inline asm
	xor.b64  	%rd3083, %rd3065, %rd22;
	// begin inline asm
	add.cc.u64 %rd22, %rd22, %rd3592;
	addc.cc.u64 %rd3083, %rd3083, %rd3593;
	addc.cc.u64 %rd24, %rd24, %rd3594;
	addc.cc.u64 %rd25, %rd25, %rd3595;
	addc.cc.u64 %rd26, %rd26, %rd3596;
	addc.u64 %rd27, %rd27, %rd3597;
	
	// end inline asm
	xor.b64  	%rd3101, %rd3083, %rd22;
	// begin inline asm
	add.cc.u64 %rd22, %rd22, %rd3592;
	addc.cc.u64 %rd3101, %rd3101, %rd3593;
	addc.cc.u64 %rd24, %rd24, %rd3594;
	addc.cc.u64 %rd25, %rd25, %rd3595;
	addc.cc.u64 %rd26, %rd26, %rd3596;
	addc.u64 %rd27, %rd27, %rd3597;
	
	// end inline asm
	xor.b64  	%rd3119, %rd3101, %rd22;
	// begin inline asm
	add.cc.u64 %rd22, %rd22, %rd3592;
	addc.cc.u64 %rd3119, %rd3119, %rd3593;
	addc.cc.u64 %rd24, %rd24, %rd3594;
	addc.cc.u64 %rd25, %rd25, %rd3595;
	addc.cc.u64 %rd26, %rd26, %rd3596;
	addc.u64 %rd27, %rd27, %rd3597;
	
	// end inline asm
	xor.b64  	%rd3137, %rd3119, %rd22;
	// begin inline asm
	add.cc.u64 %rd22, %rd22, %rd3592;
	addc.cc.u64 %rd3137, %rd3137, %rd3593;
	addc.cc.u64 %rd24, %rd24, %rd3594;
	addc.cc.u64 %rd25, %rd25, %rd3595;
	addc.cc.u64 %rd26, %rd26, %rd3596;
	addc.u64 %rd27, %rd27, %rd3597;
	
	// end inline asm
	xor.b64  	%rd3155, %rd3137, %rd22;
	// begin inline asm
	add.cc.u64 %rd22, %rd22, %rd3592;
	addc.cc.u64 %rd3155, %rd3155, %rd3593;
	addc.cc.u64 %rd24, %rd24, %rd3594;
	addc.cc.u64 %rd25, %rd25, %rd3595;
	addc.cc.u64 %rd26, %rd26, %rd3596;
	addc.u64 %rd27, %rd27, %rd3597;
	
	// end inline asm
	xor.b64  	%rd3173, %rd3155, %rd22;
	// begin inline asm
	add.cc.u64 %rd22, %rd22, %rd3592;
	addc.cc.u64 %rd3173, %rd3173, %rd3593;
	addc.cc.u64 %rd24, %rd24, %rd3594;
	addc.cc.u64 %rd25, %rd25, %rd3595;
	addc.cc.u64 %rd26, %rd26, %rd3596;
	addc.u64 %rd27, %rd27, %rd3597;
	
	// end inline asm
	xor.b64  	%rd3191, %rd3173, %rd22;
	// begin inline asm
	add.cc.u64 %rd22, %rd22, %rd3592;
	addc.cc.u64 %rd3191, %rd3191, %rd3593;
	addc.cc.u64 %rd24, %rd24, %rd3594;
	addc.cc.u64 %rd25, %rd25, %rd3595;
	addc.cc.u64 %rd26, %rd26, %rd3596;
	addc.u64 %rd27, %rd27, %rd3597;
	
	// end inline asm
	xor.b64  	%rd3209, %rd3191, %rd22;
	// begin inline asm
	add.cc.u64 %rd22, %rd22, %rd3592;
	addc.cc.u64 %rd3209, %rd3209, %rd3593;
	addc.cc.u64 %rd24, %rd24, %rd3594;
	addc.cc.u64 %rd25, %rd25, %rd3595;
	addc.cc.u64 %rd26, %rd26, %rd3596;
	addc.u64 %rd27, %rd27, %rd3597;
	
	// end inline asm
	xor.b64  	%rd3227, %rd3209, %rd22;
	// begin inline asm
	add.cc.u64 %rd22, %rd22, %rd3592;
	addc.cc.u64 %rd3227, %rd3227, %rd3593;
	addc.cc.u64 %rd24, %rd24, %rd3594;
	addc.cc.u64 %rd25, %rd25, %rd3595;
	addc.cc.u64 %rd26, %rd26, %rd3596;
	addc.u64 %rd27, %rd27, %rd3597;
	
	// end inline asm
	xor.b64  	%rd3245, %rd3227, %rd22;
	// begin inline asm
	add.cc.u64 %rd22, %rd22, %rd3592;
	addc.cc.u64 %rd3245, %rd3245, %rd3593;
	addc.cc.u64 %rd24, %rd24, %rd3594;
	addc.cc.u64 %rd25, %rd25, %rd3595;
	addc.cc.u64 %rd26, %rd26, %rd3596;
	addc.u64 %rd27, %rd27, %rd3597;
	
	// end inline asm
	xor.b64  	%rd3263, %rd3245, %rd22;
	// begin inline asm
	add.cc.u64 %rd22, %rd22, %rd3592;
	addc.cc.u64 %rd3263, %rd3263, %rd3593;
	addc.cc.u64 %rd24, %rd24, %rd3594;
	addc.cc.u64 %rd25, %rd25, %rd3595;
	addc.cc.u64 %rd26, %rd26, %rd3596;
	addc.u64 %rd27, %rd27, %rd3597;
	
	// end inline asm
	xor.b64  	%rd3281, %rd3263, %rd22;
	// begin inline asm
	add.cc.u64 %rd22, %rd22, %rd3592;
	addc.cc.u64 %rd3281, %rd3281, %rd3593;
	addc.cc.u64 %rd24, %rd24, %rd3594;
	addc.cc.u64 %rd25, %rd25, %rd3595;
	addc.cc.u64 %rd26, %rd26, %rd3596;
	addc.u64 %rd27, %rd27, %rd3597;
	
	// end inline asm
	xor.b64  	%rd3299, %rd3281, %rd22;
	// begin inline asm
	add.cc.u64 %rd22, %rd22, %rd3592;
	addc.cc.u64 %rd3299, %rd3299, %rd3593;
	addc.cc.u64 %rd24, %rd24, %rd3594;
	addc.cc.u64 %rd25, %rd25, %rd3595;
	addc.cc.u64 %rd26, %rd26, %rd3596;
	addc.u64 %rd27, %rd27, %rd3597;
	
	// end inline asm
	xor.b64  	%rd3317, %rd3299, %rd22;
	// begin inline asm
	add.cc.u64 %rd22, %rd22, %rd3592;
	addc.cc.u64 %rd3317, %rd3317, %rd3593;
	addc.cc.u64 %rd24, %rd24, %rd3594;
	addc.cc.u64 %rd25, %rd25, %rd3595;
	addc.cc.u64 %rd26, %rd26, %rd3596;
	addc.u64 %rd27, %rd27, %rd3597;
	
	// end inline asm
	xor.b64  	%rd3335, %rd3317, %rd22;
	// begin inline asm
	add.cc.u64 %rd22, %rd22, %rd3592;
	addc.cc.u64 %rd3335, %rd3335, %rd3593;
	addc.cc.u64 %rd24, %rd24, %rd3594;
	addc.cc.u64 %rd25, %rd25, %rd3595;
	addc.cc.u64 %rd26, %rd26, %rd3596;
	addc.u64 %rd27, %rd27, %rd3597;
	
	// end inline asm
	xor.b64  	%rd3353, %rd3335, %rd22;
	// begin inline asm
	add.cc.u64 %rd22, %rd22, %rd3592;
	addc.cc.u64 %rd3353, %rd3353, %rd3593;
	addc.cc.u64 %rd24, %rd24, %rd3594;
	addc.cc.u64 %rd25, %rd25, %rd3595;
	addc.cc.u64 %rd26, %rd26, %rd3596;
	addc.u64 %rd27, %rd27, %rd3597;
	
	// end inline asm
	xor.b64  	%rd3371, %rd3353, %rd22;
	// begin inline asm
	add.cc.u64 %rd22, %rd22, %rd3592;
	addc.cc.u64 %rd3371, %rd3371, %rd3593;
	addc.cc.u64 %rd24, %rd24, %rd3594;
	addc.cc.u64 %rd25, %rd25, %rd3595;
	addc.cc.u64 %rd26, %rd26, %rd3596;
	addc.u64 %rd27, %rd27, %rd3597;
	
	// end inline asm
	xor.b64  	%rd3389, %rd3371, %rd22;
	// begin inline asm
	add.cc.u64 %rd22, %rd22, %rd3592;
	addc.cc.u64 %rd3389, %rd3389, %rd3593;
	addc.cc.u64 %rd24, %rd24, %rd3594;
	addc.cc.u64 %rd25, %rd25, %rd3595;
	addc.cc.u64 %rd26, %rd26, %rd3596;
	addc.u64 %rd27, %rd27, %rd3597;
	
	// end inline asm
	xor.b64  	%rd3407, %rd3389, %rd22;
	// begin inline asm
	add.cc.u64 %rd22, %rd22, %rd3592;
	addc.cc.u64 %rd3407, %rd3407, %rd3593;
	addc.cc.u64 %rd24, %rd24, %rd3594;
	addc.cc.u64 %rd25, %rd25, %rd3595;
	addc.cc.u64 %rd26, %rd26, %rd3596;
	addc.u64 %rd27, %rd27, %rd3597;
	
	// end inline asm
	xor.b64  	%rd3425, %rd3407, %rd22;
	// begin inline asm
	add.cc.u64 %rd22, %rd22, %rd3592;
	addc.cc.u64 %rd3425, %rd3425, %rd3593;
	addc.cc.u64 %rd24, %rd24, %rd3594;
	addc.cc.u64 %rd25, %rd25, %rd3595;
	addc.cc.u64 %rd26, %rd26, %rd3596;
	addc.u64 %rd27, %rd27, %rd3597;
	
	// end inline asm
	xor.b64  	%rd3443, %rd3425, %rd22;
	// begin inline asm
	add.cc.u64 %rd22, %rd22, %rd3592;
	addc.cc.u64 %rd3443, %rd3443, %rd3593;
	addc.cc.u64 %rd24, %rd24, %rd3594;
	addc.cc.u64 %rd25, %rd25, %rd3595;
	addc.cc.u64 %rd26, %rd26, %rd3596;
	addc.u64 %rd27, %rd27, %rd3597;
	
	// end inline asm
	xor.b64  	%rd3461, %rd3443, %rd22;
	// begin inline asm
	add.cc.u64 %rd22, %rd22, %rd3592;
	addc.cc.u64 %rd3461, %rd3461, %rd3593;
	addc.cc.u64 %rd24, %rd24, %rd3594;
	addc.cc.u64 %rd25, %rd25, %rd3595;
	addc.cc.u64 %rd26, %rd26, %rd3596;
	addc.u64 %rd27, %rd27, %rd3597;
	
	// end inline asm
	xor.b64  	%rd3479, %rd3461, %rd22;
	// begin inline asm
	add.cc.u64 %rd22, %rd22, %rd3592;
	addc.cc.u64 %rd3479, %rd3479, %rd3593;
	addc.cc.u64 %rd24, %rd24, %rd3594;
	addc.cc.u64 %rd25, %rd25, %rd3595;
	addc.cc.u64 %rd26, %rd26, %rd3596;
	addc.u64 %rd27, %rd27, %rd3597;
	
	// end inline asm
	xor.b64  	%rd3497, %rd3479, %rd22;
	// begin inline asm
	add.cc.u64 %rd22, %rd22, %rd3592;
	addc.cc.u64 %rd3497, %rd3497, %rd3593;
	addc.cc.u64 %rd24, %rd24, %rd3594;
	addc.cc.u64 %rd25, %rd25, %rd3595;
	addc.cc.u64 %rd26, %rd26, %rd3596;
	addc.u64 %rd27, %rd27, %rd3597;
	
	// end inline asm
	xor.b64  	%rd3515, %rd3497, %rd22;
	// begin inline asm
	add.cc.u64 %rd22, %rd22, %rd3592;
	addc.cc.u64 %rd3515, %rd3515, %rd3593;
	addc.cc.u64 %rd24, %rd24, %rd3594;
	addc.cc.u64 %rd25, %rd25, %rd3595;
	addc.cc.u64 %rd26, %rd26, %rd3596;
	addc.u64 %rd27, %rd27, %rd3597;
	
	// end inline asm
	xor.b64  	%rd3533, %rd3515, %rd22;
	// begin inline asm
	add.cc.u64 %rd22, %rd22, %rd3592;
	addc.cc.u64 %rd3533, %rd3533, %rd3593;
	addc.cc.u64 %rd24, %rd24, %rd3594;
	addc.cc.u64 %rd25, %rd25, %rd3595;
	addc.cc.u64 %rd26, %rd26, %rd3596;
	addc.u64 %rd27, %rd27, %rd3597;
	
	// end inline asm
	xor.b64  	%rd3551, %rd3533, %rd22;
	// begin inline asm
	add.cc.u64 %rd22, %rd22, %rd3592;
	addc.cc.u64 %rd3551, %rd3551, %rd3593;
	addc.cc.u64 %rd24, %rd24, %rd3594;
	addc.cc.u64 %rd25, %rd25, %rd3595;
	addc.cc.u64 %rd26, %rd26, %rd3596;
	addc.u64 %rd27, %rd27, %rd3597;
	
	// end inline asm
	xor.b64  	%rd3569, %rd3551, %rd22;
	// begin inline asm
	add.cc.u64 %rd22, %rd22, %rd3592;
	addc.cc.u64 %rd3569, %rd3569, %rd3593;
	addc.cc.u64 %rd24, %rd24, %rd3594;
	addc.cc.u64 %rd25, %rd25, %rd3595;
	addc.cc.u64 %rd26, %rd26, %rd3596;
	addc.u64 %rd27, %rd27, %rd3597;
	
	// end inline asm
	xor.b64  	%rd3587, %rd3569, %rd22;
	// begin inline asm
	add.cc.u64 %rd22, %rd22, %rd3592;
	addc.cc.u64 %rd3587, %rd3587, %rd3593;
	addc.cc.u64 %rd24, %rd24, %rd3594;
	addc.cc.u64 %rd25, %rd25, %rd3595;
	addc.cc.u64 %rd26, %rd26, %rd3596;
	addc.u64 %rd27, %rd27, %rd3597;
	
	// end inline asm
	setp.ge.u64 	%p1, %rd22, %rd3605;
	@%p1 bra 	$L__BB0_3;
	cvta.to.global.u64 	%rd3608, %rd3;
	atom.global.exch.b32 	%r5, [%rd3608], 1;
	setp.ne.s32 	%p2, %r5, 0;
	@%p2 bra 	$L__BB0_3;
	cvta.to.global.u64 	%rd3609, %rd2;
	st.global.u64 	[%rd3609], %rd16;
$L__BB0_3:
	ret;

}


// ===== COMPILED SASS (sm_100) =====

	.target	sm_100

	.elftype	@"ET_EXEC"


//--------------------- .note.nv.tkinfo           --------------------------
	.section	.note.nv.tkinfo,"",@"SHT_NOTE"
	.sectionflags	@"SHF_NOTE_NV_TKINFO"
	.tkinfo
        /*0018*/ 	.word	0x00000002
        /*0030*/ 	.string	""
        /*0030*/ 	.string	"ptxas"
        /*0030*/ 	.string	"Cuda compilation tools, release 13.0, V13.0.88"
        /*0030*/ 	.string	"Build cuda_13.0.r13.0/compiler.36424714_0"
        /*0030*/ 	.string	"-arch sm_100 -m 64 "



//--------------------- .note.nv.cuinfo           --------------------------
	.section	.note.nv.cuinfo,"",@"SHT_NOTE"
	.sectionflags	@"SHF_NOTE_NV_CUINFO"
        /*0018*/ 	.short	0x0002
        /*001a*/ 	.short	0x0064
        /*001c*/ 	.short	0x0082
	.zero		2


//--------------------- .nv.info                  --------------------------
	.section	.nv.info,"",@"SHT_CUDA_INFO"
	.align	4


	//----- nvinfo : EIATTR_REGCOUNT
	.align		4
        /*0000*/ 	.byte	0x04, 0x2f
        /*0002*/ 	.short	(.L_1 - .L_0)
	.align		4
.L_0:
        /*0004*/ 	.word	index@(_Z16gpu_miner_kernelmmPmPi)
        /*0008*/ 	.word	0x0000000a


	//----- nvinfo : EIATTR_FRAME_SIZE
	.align		4
.L_1:
        /*000c*/ 	.byte	0x04, 0x11
        /*000e*/ 	.short	(.L_3 - .L_2)
	.align		4
.L_2:
        /*0010*/ 	.word	index@(_Z16gpu_miner_kernelmmPmPi)
        /*0014*/ 	.word	0x00000000


	//----- nvinfo : EIATTR_MIN_STACK_SIZE
	.align		4
.L_3:
        /*0018*/ 	.byte	0x04, 0x12
        /*001a*/ 	.short	(.L_5 - .L_4)
	.align		4
.L_4:
        /*001c*/ 	.word	index@(_Z16gpu_miner_kernelmmPmPi)
        /*0020*/ 	.word	0x00000000
.L_5:


//--------------------- .nv.compat                --------------------------
	.section	.nv.compat,"",@"SHT_CUDA_COMPAT_INFO"
	.align	4
        /*0000*/ 	.byte	0x02, 0x09, 0x00, 0x00, 0x02, 0x02, 0x01, 0x00, 0x02, 0x05, 0x05, 0x00, 0x03, 0x07, 0x01, 0x01
        /*0010*/ 	.byte	0x02, 0x03, 0x00, 0x00, 0x02, 0x06, 0x01, 0x00, 0x04, 0x0b, 0x08, 0x00, 0x09, 0x00, 0x00, 0x00
        /*0020*/ 	.byte	0x00, 0x00, 0x00, 0x00


//--------------------- .nv.info._Z16gpu_miner_kernelmmPmPi --------------------------
	.section	.nv.info._Z16gpu_miner_kernelmmPmPi,"",@"SHT_CUDA_INFO"
	.sectionflags	@""
	.align	4


	//----- nvinfo : EIATTR_CUDA_API_VERSION
	.align		4
        /*0000*/ 	.byte	0x04, 0x37
        /*0002*/ 	.short	(.L_7 - .L_6)
.L_6:
        /*0004*/ 	.word	0x00000082


	//----- nvinfo : EIATTR_KPARAM_INFO
	.align		4
.L_7:
        /*0008*/ 	.byte	0x04, 0x17
        /*000a*/ 	.short	(.L_9 - .L_8)
.L_8:
        /*000c*/ 	.word	0x00000000
        /*0010*/ 	.short	0x0003
        /*0012*/ 	.short	0x0018
        /*0014*/ 	.byte	0x00, 0xf5, 0x21, 0x00


	//----- nvinfo : EIATTR_KPARAM_INFO
	.align		4
.L_9:
        /*0018*/ 	.byte	0x04, 0x17
        /*001a*/ 	.short	(.L_11 - .L_10)
.L_10:
        /*001c*/ 	.word	0x00000000
        /*0020*/ 	.short	0x0002
        /*0022*/ 	.short	0x0010
        /*0024*/ 	.byte	0x00, 0xf5, 0x21, 0x00


	//----- nvinfo : EIATTR_KPARAM_INFO
	.align		4
.L_11:
        /*0028*/ 	.byte	0x04, 0x17
        /*002a*/ 	.short	(.L_13 - .L_12)
.L_12:
        /*002c*/ 	.word	0x00000000
        /*0030*/ 	.short	0x0001
        /*0032*/ 	.short	0x0008
        /*0034*/ 	.byte	0x00, 0xf0, 0x21, 0x00


	//----- nvinfo : EIATTR_KPARAM_INFO
	.align		4
.L_13:
        /*0038*/ 	.byte	0x04, 0x17
        /*003a*/ 	.short	(.L_15 - .L_14)
.L_14:
        /*003c*/ 	.word	0x00000000
        /*0040*/ 	.short	0x0000
        /*0042*/ 	.short	0x0000
        /*0044*/ 	.byte	0x00, 0xf0, 0x21, 0x00


	//----- nvinfo : EIATTR_SPARSE_MMA_MASK
	.align		4
.L_15:
        /*0048*/ 	.byte	0x03, 0x50
        /*004a*/ 	.short	0x0000


	//----- nvinfo : EIATTR_MAXREG_COUNT
	.align		4
        /*004c*/ 	.byte	0x03, 0x1b
        /*004e*/ 	.short	0x00ff


	//----- nvinfo : EIATTR_MERCURY_ISA_VERSION
	.align		4
        /*0050*/ 	.byte	0x03, 0x5f
        /*0052*/ 	.short	0x0101


	//----- nvinfo : EIATTR_VRC_CTA_INIT_COUNT
	.align		4
        /*0054*/ 	.byte	0x02, 0x4a
	.zero		1
	.zero		1


	//----- nvinfo : EIATTR_EXIT_INSTR_OFFSETS
	.align		4
        /*0058*/ 	.byte	0x04, 0x1c
        /*005a*/ 	.short	(.L_17 - .L_16)


	//   ....[0]....
.L_16:
        /*005c*/ 	.word	0x000000c0


	//   ....[1]....
        /*0060*/ 	.word	0x00000120


	//   ....[2]....
        /*0064*/ 	.word	0x00000150


	//----- nvinfo : EIATTR_CBANK_PARAM_SIZE
	.align		4
.L_17:
        /*0068*/ 	.byte	0x03, 0x19
        /*006a*/ 	.short	0x0020


	//----- nvinfo : EIATTR_PARAM_CBANK
	.align		4
        /*006c*/ 	.byte	0x04, 0x0a
        /*006e*/ 	.short	(.L_19 - .L_18)
	.align		4
.L_18:
        /*0070*/ 	.word	index@(.nv.constant0._Z16gpu_miner_kernelmmPmPi)
        /*0074*/ 	.short	0x0380
        /*0076*/ 	.short	0x0020


	//----- nvinfo : EIATTR_SW_WAR
	.align		4
.L_19:
        /*0078*/ 	.byte	0x04, 0x36
        /*007a*/ 	.short	(.L_21 - .L_20)
.L_20:
        /*007c*/ 	.word	0x00000008
.L_21:


//--------------------- .nv.callgraph             --------------------------
	.section	.nv.callgraph,"",@"SHT_CUDA_CALLGRAPH"
	.align	4
	.sectionentsize	8
	.align		4
        /*0000*/ 	.word	0x00000000
	.align		4
        /*0004*/ 	.word	0xffffffff
	.align		4
        /*0008*/ 	.word	0x00000000
	.align		4
        /*000c*/ 	.word	0xfffffffe
	.align		4
        /*0010*/ 	.word	0x00000000
	.align		4
        /*0014*/ 	.word	0xfffffffd
	.align		4
        /*0018*/ 	.word	0x00000000
	.align		4
        /*001c*/ 	.word	0xfffffffc


//--------------------- .text._Z16gpu_miner_kernelmmPmPi --------------------------
	.section	.text._Z16gpu_miner_kernelmmPmPi,"ax",@progbits
	.align	128
        .global         _Z16gpu_miner_kernelmmPmPi
        .type           _Z16gpu_miner_kernelmmPmPi,@function
        .size           _Z16gpu_miner_kernelmmPmPi,(.L_x_1 - _Z16gpu_miner_kernelmmPmPi)
        .other          _Z16gpu_miner_kernelmmPmPi,@"STO_CUDA_ENTRY STV_DEFAULT"
_Z16gpu_miner_kernelmmPmPi:
.text._Z16gpu_miner_kernelmmPmPi:
[----:B------:R-:W-:Y:S01]  /*0000*/  LDC R1, c[0x0][0x37c] ;  /* 0x0000df00ff017b82 */ /* 0x000fe20000000800 */
[----:B------:R-:W0:Y:S07]  /*0010*/  S2R R3, SR_TID.X ;  /* 0x0000000000037919 */ /* 0x000e2e0000002100 */
[----:B------:R-:W0:Y:S01]  /*0020*/  S2UR UR4, SR_CTAID.X ;  /* 0x00000000000479c3 */ /* 0x000e220000002500 */
[----:B------:R-:W1:Y:S07]  /*0030*/  LDCU.128 UR8, c[0x0][0x380] ;  /* 0x00007000ff0877ac */ /* 0x000e6e0008000c00 */
[----:B------:R-:W0:Y:S02]  /*0040*/  LDC R0, c[0x0][0x360] ;  /* 0x0000d800ff007b82 */ /* 0x000e240000000800 */
[----:B0-----:R-:W-:-:S05]  /*0050*/  IMAD R0, R0, UR4, R3 ;  /* 0x0000000400007c24 */ /* 0x001fca000f8e0203 */
[----:B-1----:R-:W-:-:S04]  /*0060*/  IADD3 R4, P0, PT, R0, UR8, RZ ;  /* 0x0000000800047c10 */ /* 0x002fc8000ff1e0ff */
[----:B------:R-:W-:Y:S02]  /*0070*/  IADD3 R2, P1, PT, R4, 0xc8, RZ ;  /* 0x000000c804027810 */ /* 0x000fe40007f3e0ff */
[----:B------:R-:W-:Y:S02]  /*0080*/  LEA.HI.X.SX32 R5, R0, UR9, 0x1, P0 ;  /* 0x0000000900057c11 */ /* 0x000fe400080f0eff */
[----:B------:R-:W-:-:S03]  /*0090*/  ISETP.GE.U32.AND P0, PT, R2, UR10, PT ;  /* 0x0000000a02007c0c */ /* 0x000fc6000bf06070 */
[----:B------:R-:W-:-:S05]  /*00a0*/  IMAD.X R0, RZ, RZ, R5, P1 ;  /* 0x000000ffff007224 */ /* 0x000fca00008e0605 */
[----:B------:R-:W-:-:S13]  /*00b0*/  ISETP.GE.U32.AND.EX P0, PT, R0, UR11, PT, P0 ;  /* 0x0000000b00007c0c */ /* 0x000fda000bf06100 */
[----:B------:R-:W-:Y:S05]  /*00c0*/  @P0 EXIT ;  /* 0x000000000000094d */ /* 0x000fea0003800000 */
[----:B------:R-:W0:Y:S01]  /*00d0*/  LDC.64 R2, c[0x0][0x398] ;  /* 0x0000e600ff027b82 */ /* 0x000e220000000a00 */
[----:B------:R-:W0:Y:S01]  /*00e0*/  LDCU.64 UR4, c[0x0][0x358] ;  /* 0x00006b00ff0477ac */ /* 0x000e220008000a00 */
[----:B------:R-:W-:-:S05]  /*00f0*/  IMAD.MOV.U32 R7, RZ, RZ, 0x1 ;  /* 0x00000001ff077424 */ /* 0x000fca00078e00ff */
[----:B0-----:R-:W2:Y:S02]  /*0100*/  ATOMG.E.EXCH.STRONG.GPU PT, R2, desc[UR4][R2.64], R7 ;  /* 0x80000007020279a8 */ /* 0x001ea4000c1ef104 */
[----:B--2---:R-:W-:-:S13]  /*0110*/  ISETP.NE.AND P0, PT, R2, RZ, PT ;  /* 0x000000ff0200720c */ /* 0x004fda0003f05270 */
[----:B------:R-:W-:Y:S05]  /*0120*/  @P0 EXIT ;  /* 0x000000000000094d */ /* 0x000fea0003800000 */
[----:B------:R-:W0:Y:S02]  /*0130*/  LDC.64 R2, c[0x0][0x390] ;  /* 0x0000e400ff027b82 */ /* 0x000e240000000a00 */
[----:B0-----:R-:W-:Y:S01]  /*0140*/  STG.E.64 desc[UR4][R2.64], R4 ;  /* 0x0000000402007986 */ /* 0x001fe2000c101b04 */
[----:B------:R-:W-:Y:S05]  /*0150*/  EXIT ;  /* 0x000000000000794d */ /* 0x000fea0003800000 */
.L_x_0:
[----:B------:R-:W-:-:S00]  /*0160*/  BRA `(.L_x_0) ;  /* 0xfffffffc00fc7947 */ /* 0x000fc0000383ffff */
[----:B------:R-:W-:-:S00]  /*0170*/  NOP ;  /* 0x0000000000007918 */ /* 0x000fc00000000000 */
        /* <DEDUP_REMOVED lines=8> */
.L_x_1:


//--------------------- .nv.shared.reserved.0     --------------------------
	.section	.nv.shared.reserved.0,"aw",@nobits
	.weak		__nv_reservedSMEM_offset_0_alias
	.size		__nv_reservedSMEM_offset_0_alias, 0, 64
	.other		__nv_reservedSMEM_offset_0_alias,@"STO_CUDA_RESERVED_SHARED STV_DEFAULT"
__nv_reservedSMEM_offset_0_alias:
	.zero		0
	.zero		64


//--------------------- .nv.constant0._Z16gpu_miner_kernelmmPmPi --------------------------
	.section	.nv.constant0._Z16gpu_miner_kernelmmPmPi,"a",@progbits
	.sectionflags	@""
	.align	4
.nv.constant0._Z16gpu_miner_kernelmmPmPi:
	.zero		928


//--------------------- SYMBOLS --------------------------

	.type		.nv.reservedSmem.offset0,@object
	.size		.nv.reservedSmem.offset0,0x4
